	.target	sm_86

	.elftype	@"ET_EXEC"


//--------------------- .note.nv.tkinfo           --------------------------
	.section	.note.nv.tkinfo,"",@"SHT_NOTE"
	.sectionflags	@"SHF_NOTE_NV_TKINFO"
	.tkinfo
        /*0018*/ 	.word	0x00000002
        /*0030*/ 	.string	""
        /*0030*/ 	.string	"ptxas"
        /*0030*/ 	.string	"Cuda compilation tools, release 13.1, V13.1.80"
        /*0030*/ 	.string	"Build cuda_13.1.r13.1/compiler.36836380_0"
        /*0030*/ 	.string	"-v  -arch sm_86 "



//--------------------- .note.nv.cuinfo           --------------------------
	.section	.note.nv.cuinfo,"",@"SHT_NOTE"
	.sectionflags	@"SHF_NOTE_NV_CUINFO"
        /*0018*/ 	.short	0x0002
        /*001a*/ 	.short	0x0050
        /*001c*/ 	.short	0x0083
	.zero		2


//--------------------- .nv.info                  --------------------------
	.section	.nv.info,"",@"SHT_CUDA_INFO"
	.align	4


	//----- nvinfo : EIATTR_REGCOUNT
	.align		4
        /*0000*/ 	.byte	0x04, 0x2f
        /*0002*/ 	.short	(.L_1 - .L_0)
	.align		4
.L_0:
        /*0004*/ 	.word	index@(gemm_mma_kernel)
        /*0008*/ 	.word	0x000000b1


	//----- nvinfo : EIATTR_FRAME_SIZE
	.align		4
.L_1:
        /*000c*/ 	.byte	0x04, 0x11
        /*000e*/ 	.short	(.L_3 - .L_2)
	.align		4
.L_2:
        /*0010*/ 	.word	index@(gemm_mma_kernel)
        /*0014*/ 	.word	0x00000000


	//----- nvinfo : EIATTR_MIN_STACK_SIZE
	.align		4
.L_3:
        /*0018*/ 	.byte	0x04, 0x12
        /*001a*/ 	.short	(.L_5 - .L_4)
	.align		4
.L_4:
        /*001c*/ 	.word	index@(gemm_mma_kernel)
        /*0020*/ 	.word	0x00000000
.L_5:


//--------------------- .nv.info.gemm_mma_kernel  --------------------------
	.section	.nv.info.gemm_mma_kernel,"",@"SHT_CUDA_INFO"
	.sectionflags	@""
	.align	4


	//----- nvinfo : EIATTR_CUDA_API_VERSION
	.align		4
        /*0000*/ 	.byte	0x04, 0x37
        /*0002*/ 	.short	(.L_7 - .L_6)
.L_6:
        /*0004*/ 	.word	0x00000083


	//----- nvinfo : EIATTR_SW2861232_WAR
	.align		4
.L_7:
        /*0008*/ 	.byte	0x01, 0x35
	.zero		2


	//----- nvinfo : EIATTR_PARAM_CBANK
	.align		4
        /*000c*/ 	.byte	0x04, 0x0a
        /*000e*/ 	.short	(.L_9 - .L_8)
	.align		4
.L_8:
        /*0010*/ 	.word	index@(.nv.constant0.gemm_mma_kernel)
        /*0014*/ 	.short	0x0160
        /*0016*/ 	.short	0x0024


	//----- nvinfo : EIATTR_CBANK_PARAM_SIZE
	.align		4
.L_9:
        /*0018*/ 	.byte	0x03, 0x19
        /*001a*/ 	.short	0x0024


	//----- nvinfo : EIATTR_KPARAM_INFO
	.align		4
        /*001c*/ 	.byte	0x04, 0x17
        /*001e*/ 	.short	(.L_11 - .L_10)
.L_10:
        /*0020*/ 	.word	0x00000000
        /*0024*/ 	.short	0x0005
        /*0026*/ 	.short	0x0020
        /*0028*/ 	.byte	0x00, 0xf0, 0x11, 0x00


	//----- nvinfo : EIATTR_KPARAM_INFO
	.align		4
.L_11:
        /*002c*/ 	.byte	0x04, 0x17
        /*002e*/ 	.short	(.L_13 - .L_12)
.L_12:
        /*0030*/ 	.word	0x00000000
        /*0034*/ 	.short	0x0004
        /*0036*/ 	.short	0x001c
        /*0038*/ 	.byte	0x00, 0xf0, 0x11, 0x00


	//----- nvinfo : EIATTR_KPARAM_INFO
	.align		4
.L_13:
        /*003c*/ 	.byte	0x04, 0x17
        /*003e*/ 	.short	(.L_15 - .L_14)
.L_14:
        /*0040*/ 	.word	0x00000000
        /*0044*/ 	.short	0x0003
        /*0046*/ 	.short	0x0018
        /*0048*/ 	.byte	0x00, 0xf0, 0x11, 0x00


	//----- nvinfo : EIATTR_KPARAM_INFO
	.align		4
.L_15:
        /*004c*/ 	.byte	0x04, 0x17
        /*004e*/ 	.short	(.L_17 - .L_16)
.L_16:
        /*0050*/ 	.word	0x00000000
        /*0054*/ 	.short	0x0002
        /*0056*/ 	.short	0x0010
        /*0058*/ 	.byte	0x00, 0xf0, 0x21, 0x00


	//----- nvinfo : EIATTR_KPARAM_INFO
	.align		4
.L_17:
        /*005c*/ 	.byte	0x04, 0x17
        /*005e*/ 	.short	(.L_19 - .L_18)
.L_18:
        /*0060*/ 	.word	0x00000000
        /*0064*/ 	.short	0x0001
        /*0066*/ 	.short	0x0008
        /*0068*/ 	.byte	0x00, 0xf0, 0x21, 0x00


	//----- nvinfo : EIATTR_KPARAM_INFO
	.align		4
.L_19:
        /*006c*/ 	.byte	0x04, 0x17
        /*006e*/ 	.short	(.L_21 - .L_20)
.L_20:
        /*0070*/ 	.word	0x00000000
        /*0074*/ 	.short	0x0000
        /*0076*/ 	.short	0x0000
        /*0078*/ 	.byte	0x00, 0xf0, 0x21, 0x00


	//----- nvinfo : EIATTR_WMMA_USED
	.align		4
.L_21:
        /*007c*/ 	.byte	0x01, 0x2b
	.zero		2


	//----- nvinfo : EIATTR_MAXREG_COUNT
	.align		4
        /*0080*/ 	.byte	0x03, 0x1b
        /*0082*/ 	.short	0x00ff


	//----- nvinfo : EIATTR_NUM_BARRIERS
	.align		4
        /*0084*/ 	.byte	0x02, 0x4c
        /*0086*/ 	.byte	0x01
	.zero		1


	//----- nvinfo : EIATTR_MERCURY_ISA_VERSION
	.align		4
        /*0088*/ 	.byte	0x03, 0x5f
        /*008a*/ 	.short	0x0000


	//----- nvinfo : EIATTR_EXIT_INSTR_OFFSETS
	.align		4
        /*008c*/ 	.byte	0x04, 0x1c
        /*008e*/ 	.short	(.L_23 - .L_22)


	//   ....[0]....
.L_22:
        /*0090*/ 	.word	0x00004250


	//   ....[1]....
        /*0094*/ 	.word	0x00005750


	//   ....[2]....
        /*0098*/ 	.word	0x00005880


	//----- nvinfo : EIATTR_MAX_THREADS
	.align		4
.L_23:
        /*009c*/ 	.byte	0x04, 0x05
        /*009e*/ 	.short	(.L_25 - .L_24)
.L_24:
        /*00a0*/ 	.word	0x00000080
        /*00a4*/ 	.word	0x00000001
        /*00a8*/ 	.word	0x00000001


	//----- nvinfo : EIATTR_CRS_STACK_SIZE
	.align		4
.L_25:
        /*00ac*/ 	.byte	0x04, 0x1e
        /*00ae*/ 	.short	(.L_27 - .L_26)
.L_26:
        /*00b0*/ 	.word	0x00000000
.L_27:


//--------------------- .nv.callgraph             --------------------------
	.section	.nv.callgraph,"",@"SHT_CUDA_CALLGRAPH"
	.align	4
	.sectionentsize	8
	.align		4
        /*0000*/ 	.word	0x00000000
	.align		4
        /*0004*/ 	.word	0xffffffff
	.align		4
        /*0008*/ 	.word	0x00000000
	.align		4
        /*000c*/ 	.word	0xfffffffe
	.align		4
        /*0010*/ 	.word	0x00000000
	.align		4
        /*0014*/ 	.word	0xfffffffd
	.align		4
        /*0018*/ 	.word	0x00000000
	.align		4
        /*001c*/ 	.word	0xfffffffc


//--------------------- .nv.rel.action            --------------------------
	.section	.nv.rel.action,"",@"SHT_CUDA_RELOCINFO"
	.align	8
	.sectionentsize	8
        /*0000*/ 	.byte	0x73, 0x00, 0x00, 0x00, 0x00, 0x00, 0x00, 0x00, 0x00, 0x00, 0x00, 0x11, 0x25, 0x00, 0x05, 0x36


//--------------------- .nv.constant0.gemm_mma_kernel --------------------------
	.section	.nv.constant0.gemm_mma_kernel,"a",@progbits
	.sectionflags	@""
	.align	4
.nv.constant0.gemm_mma_kernel:
	.zero		388


//--------------------- .text.gemm_mma_kernel     --------------------------
	.section	.text.gemm_mma_kernel,"ax",@progbits
	.sectioninfo	@"SHI_REGISTERS=177"
	.align	128
        .global         gemm_mma_kernel
        .type           gemm_mma_kernel,@function
        .size           gemm_mma_kernel,(.L_x_70 - gemm_mma_kernel)
        .other          gemm_mma_kernel,@"STO_CUDA_ENTRY STV_DEFAULT"
gemm_mma_kernel:
.text.gemm_mma_kernel:
[----:B------:R-:W-:Y:S02]  /*0000*/  IMAD.MOV.U32 R1, RZ, RZ, c[0x0][0x28] ;  /* 0x00000a00ff017624 */ /* 0x000fe400078e00ff */
[----:B------:R-:W1:Y:S01]  /*0010*/  S2R R0, SR_TID.X ;  /* 0x0000000000007919 */ /* 0x000e620000002100 */
[----:B------:R-:W-:Y:S01]  /*0020*/  UMOV UR4, 0x1f ;  /* 0x0000001f00047882 */ /* 0x000fe20000000000 */
[----:B------:R-:W-:Y:S01]  /*0030*/  BSSY B0, `(.L_x_0) ;  /* 0x00001a9000007945 */ /* 0x000fe20003800000 */
[----:B------:R-:W-:Y:S01]  /*0040*/  ULDC UR5, c[0x0][0x180] ;  /* 0x0000600000057ab9 */ /* 0x000fe20000000800 */
[----:B------:R-:W2:Y:S01]  /*0050*/  S2R R172, SR_CTAID.Y ;  /* 0x0000000000ac7919 */ /* 0x000ea20000002600 */
[----:B------:R-:W-:Y:S01]  /*0060*/  UIADD3 UR4, UR4, UR5, URZ ;  /* 0x0000000504047290 */ /* 0x000fe2000fffe03f */
[----:B------:R-:W-:Y:S01]  /*0070*/  IMAD.MOV.U32 R35, RZ, RZ, RZ ;  /* 0x000000ffff237224 */ /* 0x000fe200078e00ff */
[----:B------:R-:W-:Y:S01]  /*0080*/  ULDC.64 UR6, c[0x0][0x118] ;  /* 0x0000460000067ab9 */ /* 0x000fe20000000a00 */
[----:B------:R-:W3:Y:S01]  /*0090*/  S2R R170, SR_CTAID.X ;  /* 0x0000000000aa7919 */ /* 0x000ee20000002500 */
[----:B------:R-:W-:Y:S01]  /*00a0*/  USHF.R.S32.HI UR5, URZ, 0x1f, UR4 ;  /* 0x0000001f3f057899 */ /* 0x000fe20008011404 */
[----:B------:R-:W-:-:S02]  /*00b0*/  IMAD.MOV.U32 R39, RZ, RZ, RZ ;  /* 0x000000ffff277224 */ /* 0x000fc400078e00ff */
[----:B------:R-:W-:Y:S01]  /*00c0*/  IMAD.MOV.U32 R43, RZ, RZ, RZ ;  /* 0x000000ffff2b7224 */ /* 0x000fe200078e00ff */
[----:B------:R-:W-:Y:S01]  /*00d0*/  ULEA.HI UR5, UR5, UR4, URZ, 0x5 ;  /* 0x0000000405057291 */ /* 0x000fe2000f8f283f */
[----:B------:R-:W-:Y:S02]  /*00e0*/  IMAD.MOV.U32 R47, RZ, RZ, RZ ;  /* 0x000000ffff2f7224 */ /* 0x000fe400078e00ff */
[----:B------:R-:W-:Y:S01]  /*00f0*/  IMAD.MOV.U32 R51, RZ, RZ, RZ ;  /* 0x000000ffff337224 */ /* 0x000fe200078e00ff */
[----:B------:R-:W-:Y:S01]  /*0100*/  USHF.R.S32.HI UR5, URZ, 0x5, UR5 ;  /* 0x000000053f057899 */ /* 0x000fe20008011405 */
[----:B------:R-:W-:Y:S02]  /*0110*/  IMAD.MOV.U32 R55, RZ, RZ, RZ ;  /* 0x000000ffff377224 */ /* 0x000fe400078e00ff */
[----:B------:R-:W-:Y:S02]  /*0120*/  IMAD.MOV.U32 R107, RZ, RZ, RZ ;  /* 0x000000ffff6b7224 */ /* 0x000fe400078e00ff */
[----:B------:R-:W-:Y:S01]  /*0130*/  IMAD.MOV.U32 R111, RZ, RZ, RZ ;  /* 0x000000ffff6f7224 */ /* 0x000fe200078e00ff */
[----:B-1----:R-:W-:Y:S01]  /*0140*/  ISETP.GT.AND P0, PT, R0, 0x1f, PT ;  /* 0x0000001f0000780c */ /* 0x002fe20003f04270 */
[----:B------:R-:W-:Y:S01]  /*0150*/  IMAD.MOV.U32 R123, RZ, RZ, RZ ;  /* 0x000000ffff7b7224 */ /* 0x000fe200078e00ff */
[----:B------:R-:W-:Y:S01]  /*0160*/  SHF.R.S32.HI R9, RZ, 0x1f, R0 ;  /* 0x0000001fff097819 */ /* 0x000fe20000011400 */
[----:B------:R-:W-:-:S02]  /*0170*/  IMAD.MOV.U32 R127, RZ, RZ, RZ ;  /* 0x000000ffff7f7224 */ /* 0x000fc400078e00ff */
[----:B------:R-:W-:Y:S01]  /*0180*/  IMAD.MOV.U32 R131, RZ, RZ, RZ ;  /* 0x000000ffff837224 */ /* 0x000fe200078e00ff */
[----:B------:R-:W-:Y:S01]  /*0190*/  LEA.HI R25, R9, R0, RZ, 0x5 ;  /* 0x0000000009197211 */ /* 0x000fe200078f28ff */
[----:B------:R-:W-:Y:S02]  /*01a0*/  IMAD.MOV.U32 R159, RZ, RZ, RZ ;  /* 0x000000ffff9f7224 */ /* 0x000fe400078e00ff */
[----:B------:R-:W-:Y:S01]  /*01b0*/  IMAD.MOV.U32 R163, RZ, RZ, RZ ;  /* 0x000000ffffa37224 */ /* 0x000fe200078e00ff */
[----:B------:R-:W-:Y:S01]  /*01c0*/  LEA.HI.SX32 R25, R25, 0xffffffff, 0x1b ;  /* 0xffffffff19197811 */ /* 0x000fe200078fdaff */
[----:B------:R-:W-:Y:S02]  /*01d0*/  IMAD.MOV.U32 R81, RZ, RZ, RZ ;  /* 0x000000ffff517224 */ /* 0x000fe400078e00ff */
[----:B------:R-:W-:Y:S02]  /*01e0*/  IMAD.MOV.U32 R31, RZ, RZ, RZ ;  /* 0x000000ffff1f7224 */ /* 0x000fe400078e00ff */
[----:B------:R-:W-:-:S02]  /*01f0*/  IMAD.MOV.U32 R27, RZ, RZ, RZ ;  /* 0x000000ffff1b7224 */ /* 0x000fc400078e00ff */
[----:B--2---:R-:W-:Y:S02]  /*0200*/  IMAD.SHL.U32 R172, R172, 0x80, RZ ;  /* 0x00000080acac7824 */ /* 0x004fe400078e00ff */
[----:B---3--:R-:W-:Y:S01]  /*0210*/  IMAD.SHL.U32 R170, R170, 0x80, RZ ;  /* 0x00000080aaaa7824 */ /* 0x008fe200078e00ff */
[----:B------:R-:W-:Y:S05]  /*0220*/  @P0 BRA `(.L_x_1) ;  /* 0x0000189000000947 */ /* 0x000fea0003800000 */
[C---:B------:R-:W-:Y:S01]  /*0230*/  IMAD.SHL.U32 R5, R0.reuse, 0x8, RZ ;  /* 0x0000000800057824 */ /* 0x040fe200078e00ff */
[C---:B------:R-:W-:Y:S02]  /*0240*/  IADD3 R3, R0.reuse, 0x40, RZ ;  /* 0x0000004000037810 */ /* 0x040fe40007ffe0ff */
[----:B------:R-:W-:Y:S02]  /*0250*/  IADD3 R2, R0, 0x20, RZ ;  /* 0x0000002000027810 */ /* 0x000fe40007ffe0ff */
[----:B------:R-:W-:Y:S01]  /*0260*/  SHF.R.S32.HI R4, RZ, 0x1f, R5 ;  /* 0x0000001fff047819 */ /* 0x000fe20000011405 */
[----:B------:R-:W-:Y:S01]  /*0270*/  IMAD.SHL.U32 R10, R3, 0x8, RZ ;  /* 0x00000008030a7824 */ /* 0x000fe200078e00ff */
[----:B------:R-:W-:Y:S01]  /*0280*/  SHF.R.S32.HI R14, RZ, 0x1f, R3 ;  /* 0x0000001fff0e7819 */ /* 0x000fe20000011403 */
[----:B------:R-:W-:Y:S01]  /*0290*/  IMAD.SHL.U32 R8, R2, 0x8, RZ ;  /* 0x0000000802087824 */ /* 0x000fe200078e00ff */
[----:B------:R-:W-:-:S02]  /*02a0*/  LEA.HI R6, R4, R5, RZ, 0x5 ;  /* 0x0000000504067211 */ /* 0x000fc400078f28ff */
[----:B------:R-:W-:Y:S02]  /*02b0*/  LEA.HI R7, R4, R5, RZ, 0x7 ;  /* 0x0000000504077211 */ /* 0x000fe400078f38ff */
[----:B------:R-:W-:Y:S02]  /*02c0*/  LOP3.LUT R4, R6, 0xffffffe0, RZ, 0xc0, !PT ;  /* 0xffffffe006047812 */ /* 0x000fe400078ec0ff */
[----:B------:R-:W-:Y:S02]  /*02d0*/  SHF.R.S32.HI R11, RZ, 0x1f, R10 ;  /* 0x0000001fff0b7819 */ /* 0x000fe4000001140a */
[----:B------:R-:W-:Y:S01]  /*02e0*/  LOP3.LUT R6, R7, 0xffffff80, RZ, 0xc0, !PT ;  /* 0xffffff8007067812 */ /* 0x000fe200078ec0ff */
[----:B------:R-:W-:Y:S01]  /*02f0*/  IMAD.IADD R4, R5, 0x1, -R4 ;  /* 0x0000000105047824 */ /* 0x000fe200078e0a04 */
[----:B------:R-:W-:Y:S02]  /*0300*/  SHF.R.S32.HI R7, RZ, 0x1f, R8 ;  /* 0x0000001fff077819 */ /* 0x000fe40000011408 */
[----:B------:R-:W-:Y:S01]  /*0310*/  LEA.HI R12, R11, R10, RZ, 0x7 ;  /* 0x0000000a0b0c7211 */ /* 0x000fe200078f38ff */
[----:B------:R-:W-:Y:S01]  /*0320*/  IMAD.IADD R19, R5, 0x1, -R6 ;  /* 0x0000000105137824 */ /* 0x000fe200078e0a06 */
[----:B------:R-:W-:-:S02]  /*0330*/  LEA.HI R5, R7, R8, RZ, 0x5 ;  /* 0x0000000807057211 */ /* 0x000fc400078f28ff */
[----:B------:R-:W-:Y:S02]  /*0340*/  LEA.HI R7, R7, R8, RZ, 0x7 ;  /* 0x0000000807077211 */ /* 0x000fe400078f38ff */
[----:B------:R-:W-:Y:S02]  /*0350*/  LOP3.LUT R13, R12, 0xffffff80, RZ, 0xc0, !PT ;  /* 0xffffff800c0d7812 */ /* 0x000fe400078ec0ff */
[----:B------:R-:W-:Y:S02]  /*0360*/  LEA.HI R6, R11, R10, RZ, 0x5 ;  /* 0x0000000a0b067211 */ /* 0x000fe400078f28ff */
[----:B------:R-:W-:Y:S01]  /*0370*/  LOP3.LUT R5, R5, 0xffffffe0, RZ, 0xc0, !PT ;  /* 0xffffffe005057812 */ /* 0x000fe200078ec0ff */
[----:B------:R-:W-:Y:S01]  /*0380*/  IMAD.IADD R33, R10, 0x1, -R13 ;  /* 0x000000010a217824 */ /* 0x000fe200078e0a0d */
[----:B------:R-:W-:Y:S02]  /*0390*/  LOP3.LUT R7, R7, 0xffffff80, RZ, 0xc0, !PT ;  /* 0xffffff8007077812 */ /* 0x000fe400078ec0ff */
[----:B------:R-:W-:Y:S01]  /*03a0*/  SHF.R.S32.HI R13, RZ, 0x1f, R2 ;  /* 0x0000001fff0d7819 */ /* 0x000fe20000011402 */
[----:B------:R-:W-:Y:S01]  /*03b0*/  IMAD.IADD R5, R8, 0x1, -R5 ;  /* 0x0000000108057824 */ /* 0x000fe200078e0a05 */
[----:B------:R-:W-:Y:S01]  /*03c0*/  LOP3.LUT R11, R6, 0xffffffe0, RZ, 0xc0, !PT ;  /* 0xffffffe0060b7812 */ /* 0x000fe200078ec0ff */
[----:B------:R-:W-:Y:S01]  /*03d0*/  IMAD.IADD R23, R8, 0x1, -R7 ;  /* 0x0000000108177824 */ /* 0x000fe200078e0a07 */
[----:B------:R-:W-:Y:S01]  /*03e0*/  LEA.HI R8, R9, R0, RZ, 0x2 ;  /* 0x0000000009087211 */ /* 0x000fe200078f10ff */
[----:B------:R-:W-:Y:S01]  /*03f0*/  IMAD.IADD R24, R170, 0x1, R33 ;  /* 0x00000001aa187824 */ /* 0x000fe200078e0221 */
[CC--:B------:R-:W-:Y:S01]  /*0400*/  LEA.HI R12, R13.reuse, R2.reuse, RZ, 0x2 ;  /* 0x000000020d0c7211 */ /* 0x0c0fe200078f10ff */
[----:B------:R-:W-:Y:S01]  /*0410*/  IMAD.IADD R6, R10, 0x1, -R11 ;  /* 0x000000010a067824 */ /* 0x000fe200078e0a0b */
[----:B------:R-:W-:Y:S01]  /*0420*/  LEA.HI R16, R14, R3, RZ, 0x2 ;  /* 0x000000030e107211 */ /* 0x000fe200078f10ff */
[----:B------:R-:W-:Y:S01]  /*0430*/  IMAD.IADD R20, R170, 0x1, R23 ;  /* 0x00000001aa147824 */ /* 0x000fe200078e0217 */
[----:B------:R-:W-:Y:S01]  /*0440*/  LEA.HI R13, R13, R2, RZ, 0x4 ;  /* 0x000000020d0d7211 */ /* 0x000fe200078f20ff */
[----:B------:R-:W-:Y:S01]  /*0450*/  IMAD.MOV.U32 R11, RZ, RZ, RZ ;  /* 0x000000ffff0b7224 */ /* 0x000fe200078e00ff */
[----:B------:R-:W-:-:S02]  /*0460*/  LEA.HI R10, R9, R0, RZ, 0x4 ;  /* 0x00000000090a7211 */ /* 0x000fc400078f20ff */
[----:B------:R-:W-:Y:S02]  /*0470*/  SHF.R.S32.HI R15, RZ, 0x2, R8 ;  /* 0x00000002ff0f7819 */ /* 0x000fe40000011408 */
[----:B------:R-:W-:Y:S02]  /*0480*/  LEA.HI R14, R14, R3, RZ, 0x4 ;  /* 0x000000030e0e7211 */ /* 0x000fe400078f20ff */
[----:B------:R-:W-:Y:S01]  /*0490*/  SHF.R.S32.HI R21, RZ, 0x2, R12 ;  /* 0x00000002ff157819 */ /* 0x000fe2000001140c */
[----:B------:R-:W-:Y:S01]  /*04a0*/  IMAD.IADD R56, R172, 0x1, R15 ;  /* 0x00000001ac387824 */ /* 0x000fe200078e020f */
[----:B------:R-:W-:Y:S01]  /*04b0*/  SHF.R.S32.HI R29, RZ, 0x2, R16 ;  /* 0x00000002ff1d7819 */ /* 0x000fe20000011410 */
[----:B------:R-:W-:Y:S01]  /*04c0*/  IMAD R16, R15, 0x28, R4 ;  /* 0x000000280f107824 */ /* 0x000fe200078e0204 */
[----:B------:R-:W-:Y:S01]  /*04d0*/  IADD3 R54, -R0, 0x1ff, RZ ;  /* 0x000001ff00367810 */ /* 0x000fe20007ffe1ff */
[C---:B------:R-:W-:Y:S01]  /*04e0*/  IMAD.IADD R58, R172.reuse, 0x1, R21 ;  /* 0x00000001ac3a7824 */ /* 0x040fe200078e0215 */
[----:B------:R-:W-:Y:S01]  /*04f0*/  SHF.R.S32.HI R12, RZ, 0x4, R13 ;  /* 0x00000004ff0c7819 */ /* 0x000fe2000001140d */
[----:B------:R-:W-:Y:S01]  /*0500*/  IMAD.IADD R60, R172, 0x1, R29 ;  /* 0x00000001ac3c7824 */ /* 0x000fe200078e021d */
[----:B------:R-:W-:Y:S01]  /*0510*/  SHF.R.S32.HI R8, RZ, 0x4, R10 ;  /* 0x00000004ff087819 */ /* 0x000fe2000001140a */
[----:B------:R-:W-:Y:S01]  /*0520*/  IMAD.IADD R15, R170, 0x1, R19 ;  /* 0x00000001aa0f7824 */ /* 0x000fe200078e0213 */
[----:B------:R-:W-:Y:S01]  /*0530*/  SHF.R.S32.HI R14, RZ, 0x4, R14 ;  /* 0x00000004ff0e7819 */ /* 0x000fe2000001140e */
[----:B------:R-:W-:Y:S01]  /*0540*/  IMAD R22, R12, 0x88, R23 ;  /* 0x000000880c167824 */ /* 0x000fe200078e0217 */
[----:B------:R-:W-:Y:S01]  /*0550*/  LEA.HI R10, R54, 0x1, RZ, 0x1b ;  /* 0x00000001360a7811 */ /* 0x000fe200078fd8ff */
[----:B------:R-:W-:Y:S01]  /*0560*/  IMAD R13, R56, c[0x0][0x180], RZ ;  /* 0x00006000380d7a24 */ /* 0x000fe200078e02ff */
[----:B------:R-:W-:Y:S01]  /*0570*/  IADD3 R7, R0, 0x60, RZ ;  /* 0x0000006000077810 */ /* 0x000fe20007ffe0ff */
[----:B------:R-:W-:Y:S01]  /*0580*/  IMAD R19, R8, 0x88, R19 ;  /* 0x0000008808137824 */ /* 0x000fe200078e0213 */
[----:B------:R-:W-:Y:S01]  /*0590*/  LOP3.LUT R10, R10, 0x3, RZ, 0xc0, !PT ;  /* 0x000000030a0a7812 */ /* 0x000fe200078ec0ff */
[----:B------:R-:W-:-:S02]  /*05a0*/  IMAD R18, R58, c[0x0][0x180], RZ ;  /* 0x000060003a127a24 */ /* 0x000fc400078e02ff */
[----:B------:R-:W-:Y:S02]  /*05b0*/  IMAD R17, R60, c[0x0][0x180], RZ ;  /* 0x000060003c117a24 */ /* 0x000fe400078e02ff */
[----:B------:R-:W-:Y:S02]  /*05c0*/  IMAD R21, R21, 0x28, R5 ;  /* 0x0000002815157824 */ /* 0x000fe400078e0205 */
[----:B------:R-:W-:Y:S02]  /*05d0*/  IMAD R23, R29, 0x28, R6 ;  /* 0x000000281d177824 */ /* 0x000fe400078e0206 */
[----:B------:R-:W-:Y:S02]  /*05e0*/  IMAD R26, R14, 0x88, R33 ;  /* 0x000000880e1a7824 */ /* 0x000fe400078e0221 */
.L_x_26:
[----:B------:R-:W-:-:S13]  /*05f0*/  ISETP.GE.AND P0, PT, R11, UR5, PT ;  /* 0x000000050b007c0c */ /* 0x000fda000bf06270 */
[----:B-1----:R-:W-:Y:S05]  /*0600*/  @P0 BRA `(.L_x_2) ;  /* 0x0000146000000947 */ /* 0x002fea0003800000 */
[----:B------:R-:W-:Y:S01]  /*0610*/  ISETP.NE.AND P3, PT, R10, RZ, PT ;  /* 0x000000ff0a00720c */ /* 0x000fe20003f65270 */
[----:B------:R-:W-:Y:S01]  /*0620*/  IMAD.MOV.U32 R28, RZ, RZ, 0x2800 ;  /* 0x00002800ff1c7424 */ /* 0x000fe200078e00ff */
[----:B------:R-:W-:Y:S01]  /*0630*/  BSSY B1, `(.L_x_3) ;  /* 0x000003a000017945 */ /* 0x000fe20003800000 */
[----:B------:R-:W-:Y:S02]  /*0640*/  IMAD.MOV.U32 R30, RZ, RZ, R0 ;  /* 0x000000ffff1e7224 */ /* 0x000fe400078e0000 */
[----:B------:R-:W-:-:S08]  /*0650*/  IMAD R53, R11, R28, 0x80 ;  /* 0x000000800b357424 */ /* 0x000fd000078e021c */
[----:B------:R-:W-:Y:S05]  /*0660*/  @!P3 BRA `(.L_x_4) ;  /* 0x000003600000b947 */ /* 0x000fea0003800000 */
[----:B------:R-:W-:Y:S01]  /*0670*/  IMAD R30, R11, 0x20, R4 ;  /* 0x000000200b1e7824 */ /* 0x000fe200078e0204 */
[----:B------:R-:W-:Y:S01]  /*0680*/  BSSY B2, `(.L_x_5) ;  /* 0x000000f000027945 */ /* 0x000fe20003800000 */
[----:B------:R-:W-:-:S03]  /*0690*/  ISETP.NE.AND P1, PT, R10, 0x1, PT ;  /* 0x000000010a00780c */ /* 0x000fc60003f25270 */
[----:B------:R-:W-:-:S04]  /*06a0*/  ISETP.GE.AND P0, PT, R30, c[0x0][0x180], PT ;  /* 0x000060001e007a0c */ /* 0x000fc80003f06270 */
[----:B------:R-:W-:-:S13]  /*06b0*/  ISETP.GE.OR P0, PT, R56, c[0x0][0x178], P0 ;  /* 0x00005e0038007a0c */ /* 0x000fda0000706670 */
[----:B------:R-:W-:Y:S05]  /*06c0*/  @P0 BRA `(.L_x_6) ;  /* 0x000000a000000947 */ /* 0x000fea0003800000 */
[----:B------:R-:W-:Y:S01]  /*06d0*/  SHF.R.S32.HI R28, RZ, 0x1f, R30 ;  /* 0x0000001fff1c7819 */ /* 0x000fe2000001141e */
[----:B------:R-:W-:Y:S01]  /*06e0*/  IMAD R33, R16, 0x2, R53 ;  /* 0x0000000210217824 */ /* 0x000fe200078e0235 */
[----:B------:R-:W-:-:S04]  /*06f0*/  IADD3 R29, P0, R13, R30, RZ ;  /* 0x0000001e0d1d7210 */ /* 0x000fc80007f1e0ff */
[----:B------:R-:W-:Y:S02]  /*0700*/  LEA.HI.X.SX32 R30, R13, R28, 0x1, P0 ;  /* 0x0000001c0d1e7211 */ /* 0x000fe400000f0eff */
[----:B------:R-:W-:-:S04]  /*0710*/  LEA R28, P0, R29, c[0x0][0x160], 0x1 ;  /* 0x000058001d1c7a11 */ /* 0x000fc800078008ff */
[----:B------:R-:W-:-:S05]  /*0720*/  LEA.HI.X R29, R29, c[0x0][0x164], R30, 0x1, P0 ;  /* 0x000059001d1d7a11 */ /* 0x000fca00000f0c1e */
[----:B------:R-:W-:Y:S01]  /*0730*/  @!PT LDS RZ, [RZ] ;  /* 0x00000000fffff984 */ /* 0x000fe20000000800 */
[----:B------:R-:W-:Y:S01]  /*0740*/  @!PT LDS RZ, [RZ] ;  /* 0x00000000fffff984 */ /* 0x000fe20000000800 */
[----:B------:R-:W-:Y:S01]  /*0750*/  @!PT LDS RZ, [RZ] ;  /* 0x00000000fffff984 */ /* 0x000fe20000000800 */
[----:B------:R1:W-:Y:S04]  /*0760*/  LDGSTS.E.128 [R33], [R28.64] ;  /* 0x000000001c217fae */ /* 0x0003e8000b921c46 */
.L_x_6:
[----:B------:R-:W-:Y:S05]  /*0770*/  BSYNC B2 ;  /* 0x0000000000027941 */ /* 0x000fea0003800000 */
.L_x_5:
[----:B------:R-:W-:Y:S01]  /*0780*/  IMAD.MOV.U32 R30, RZ, RZ, R2 ;  /* 0x000000ffff1e7224 */ /* 0x000fe200078e0002 */
[----:B------:R-:W-:Y:S05]  /*0790*/  @!P1 BRA `(.L_x_4) ;  /* 0x0000023000009947 */ /* 0x000fea0003800000 */
[----:B-1----:R-:W-:Y:S01]  /*07a0*/  IMAD R33, R11, 0x20, R5 ;  /* 0x000000200b217824 */ /* 0x002fe200078e0205 */
[----:B------:R-:W-:Y:S01]  /*07b0*/  BSSY B2, `(.L_x_7) ;  /* 0x000000f000027945 */ /* 0x000fe20003800000 */
[----:B------:R-:W-:-:S03]  /*07c0*/  ISETP.NE.AND P1, PT, R10, 0x2, PT ;  /* 0x000000020a00780c */ /* 0x000fc60003f25270 */
[----:B------:R-:W-:-:S04]  /*07d0*/  ISETP.GE.AND P0, PT, R33, c[0x0][0x180], PT ;  /* 0x0000600021007a0c */ /* 0x000fc80003f06270 */
[----:B------:R-:W-:-:S13]  /*07e0*/  ISETP.GE.OR P0, PT, R58, c[0x0][0x178], P0 ;  /* 0x00005e003a007a0c */ /* 0x000fda0000706670 */
[----:B------:R-:W-:Y:S05]  /*07f0*/  @P0 BRA `(.L_x_8) ;  /* 0x000000a000000947 */ /* 0x000fea0003800000 */
[----:B------:R-:W-:Y:S02]  /*0800*/  SHF.R.S32.HI R29, RZ, 0x1f, R33 ;  /* 0x0000001fff1d7819 */ /* 0x000fe40000011421 */
[----:B------:R-:W-:Y:S01]  /*0810*/  IADD3 R30, P0, R18, R33, RZ ;  /* 0x00000021121e7210 */ /* 0x000fe20007f1e0ff */
[----:B------:R-:W-:-:S03]  /*0820*/  IMAD R33, R21, 0x2, R53 ;  /* 0x0000000215217824 */ /* 0x000fc600078e0235 */
[----:B------:R-:W-:Y:S02]  /*0830*/  LEA.HI.X.SX32 R29, R18, R29, 0x1, P0 ;  /* 0x0000001d121d7211 */ /* 0x000fe400000f0eff */
[----:B------:R-:W-:-:S04]  /*0840*/  LEA R28, P0, R30, c[0x0][0x160], 0x1 ;  /* 0x000058001e1c7a11 */ /* 0x000fc800078008ff */
[----:B------:R-:W-:-:S05]  /*0850*/  LEA.HI.X R29, R30, c[0x0][0x164], R29, 0x1, P0 ;  /* 0x000059001e1d7a11 */ /* 0x000fca00000f0c1d */
[----:B------:R-:W-:Y:S01]  /*0860*/  @!PT LDS RZ, [RZ] ;  /* 0x00000000fffff984 */ /* 0x000fe20000000800 */
[----:B------:R-:W-:Y:S01]  /*0870*/  @!PT LDS RZ, [RZ] ;  /* 0x00000000fffff984 */ /* 0x000fe20000000800 */
[----:B------:R-:W-:Y:S01]  /*0880*/  @!PT LDS RZ, [RZ] ;  /* 0x00000000fffff984 */ /* 0x000fe20000000800 */
[----:B------:R1:W-:Y:S04]  /*0890*/  LDGSTS.E.128 [R33], [R28.64] ;  /* 0x000000001c217fae */ /* 0x0003e8000b921c46 */
.L_x_8:
[----:B------:R-:W-:Y:S05]  /*08a0*/  BSYNC B2 ;  /* 0x0000000000027941 */ /* 0x000fea0003800000 */
.L_x_7:
[----:B------:R-:W-:Y:S01]  /*08b0*/  IMAD.MOV.U32 R30, RZ, RZ, R3 ;  /* 0x000000ffff1e7224 */ /* 0x000fe200078e0003 */
[----:B------:R-:W-:Y:S05]  /*08c0*/  @!P1 BRA `(.L_x_4) ;  /* 0x0000010000009947 */ /* 0x000fea0003800000 */
[----:B------:R-:W-:Y:S02]  /*08d0*/  IMAD R32, R11, 0x20, R6 ;  /* 0x000000200b207824 */ /* 0x000fe400078e0206 */
[----:B------:R-:W-:-:S03]  /*08e0*/  IMAD.MOV.U32 R30, RZ, RZ, R7 ;  /* 0x000000ffff1e7224 */ /* 0x000fc600078e0007 */
[----:B------:R-:W-:-:S04]  /*08f0*/  ISETP.GE.AND P0, PT, R32, c[0x0][0x180], PT ;  /* 0x0000600020007a0c */ /* 0x000fc80003f06270 */
[----:B------:R-:W-:-:S13]  /*0900*/  ISETP.GE.OR P0, PT, R60, c[0x0][0x178], P0 ;  /* 0x00005e003c007a0c */ /* 0x000fda0000706670 */
[----:B------:R-:W-:Y:S05]  /*0910*/  @P0 BRA `(.L_x_4) ;  /* 0x000000b000000947 */ /* 0x000fea0003800000 */
[----:B-1----:R-:W-:Y:S01]  /*0920*/  SHF.R.S32.HI R28, RZ, 0x1f, R32 ;  /* 0x0000001fff1c7819 */ /* 0x002fe20000011420 */
[----:B------:R-:W-:Y:S01]  /*0930*/  IMAD R33, R23, 0x2, R53 ;  /* 0x0000000217217824 */ /* 0x000fe200078e0235 */
[----:B------:R-:W-:-:S04]  /*0940*/  IADD3 R29, P0, R17, R32, RZ ;  /* 0x00000020111d7210 */ /* 0x000fc80007f1e0ff */
[----:B------:R-:W-:Y:S02]  /*0950*/  LEA.HI.X.SX32 R30, R17, R28, 0x1, P0 ;  /* 0x0000001c111e7211 */ /* 0x000fe400000f0eff */
[----:B------:R-:W-:-:S04]  /*0960*/  LEA R28, P0, R29, c[0x0][0x160], 0x1 ;  /* 0x000058001d1c7a11 */ /* 0x000fc800078008ff */
[----:B------:R-:W-:Y:S01]  /*0970*/  LEA.HI.X R29, R29, c[0x0][0x164], R30, 0x1, P0 ;  /* 0x000059001d1d7a11 */ /* 0x000fe200000f0c1e */
[----:B------:R-:W-:-:S04]  /*0980*/  IMAD.MOV.U32 R30, RZ, RZ, R7 ;  /* 0x000000ffff1e7224 */ /* 0x000fc800078e0007 */
[----:B------:R-:W-:Y:S01]  /*0990*/  @!PT LDS RZ, [RZ] ;  /* 0x00000000fffff984 */ /* 0x000fe20000000800 */
[----:B------:R-:W-:Y:S01]  /*09a0*/  @!PT LDS RZ, [RZ] ;  /* 0x00000000fffff984 */ /* 0x000fe20000000800 */
[----:B------:R-:W-:Y:S01]  /*09b0*/  @!PT LDS RZ, [RZ] ;  /* 0x00000000fffff984 */ /* 0x000fe20000000800 */
[----:B------:R1:W-:Y:S04]  /*09c0*/  LDGSTS.E.128 [R33], [R28.64] ;  /* 0x000000001c217fae */ /* 0x0003e8000b921c46 */
.L_x_4:
[----:B------:R-:W-:Y:S05]  /*09d0*/  BSYNC B1 ;  /* 0x0000000000017941 */ /* 0x000fea0003800000 */
.L_x_3:
[----:B------:R-:W-:Y:S01]  /*09e0*/  ISETP.GE.U32.AND P4, PT, R54, 0x60, PT ;  /* 0x000000603600780c */ /* 0x000fe20003f86070 */
[----:B------:R-:W-:-:S12]  /*09f0*/  BSSY B1, `(.L_x_9) ;  /* 0x0000063000017945 */ /* 0x000fd80003800000 */
[----:B------:R-:W-:Y:S05]  /*0a00*/  @!P4 BRA `(.L_x_10) ;  /* 0x000006100000c947 */ /* 0x000fea0003800000 */
.L_x_13:
[C---:B------:R-:W-:Y:S01]  /*0a10*/  IADD3 R32, R30.reuse, 0x20, RZ ;  /* 0x000000201e207810 */ /* 0x040fe20007ffe0ff */
[C---:B-1----:R-:W-:Y:S01]  /*0a20*/  IMAD.SHL.U32 R28, R30.reuse, 0x8, RZ ;  /* 0x000000081e1c7824 */ /* 0x042fe200078e00ff */
[----:B------:R-:W-:Y:S01]  /*0a30*/  IADD3 R36, R30, 0x40, RZ ;  /* 0x000000401e247810 */ /* 0x000fe20007ffe0ff */
[----:B------:R-:W-:Y:S01]  /*0a40*/  BSSY B2, `(.L_x_11) ;  /* 0x000005b000027945 */ /* 0x000fe20003800000 */
[----:B------:R-:W-:Y:S01]  /*0a50*/  SHF.R.S32.HI R33, RZ, 0x1f, R32 ;  /* 0x0000001fff217819 */ /* 0x000fe20000011420 */
[----:B------:R-:W-:Y:S01]  /*0a60*/  IMAD.SHL.U32 R34, R32, 0x8, RZ ;  /* 0x0000000820227824 */ /* 0x000fe200078e00ff */
[----:B------:R-:W-:Y:S01]  /*0a70*/  SHF.R.S32.HI R29, RZ, 0x1f, R28 ;  /* 0x0000001fff1d7819 */ /* 0x000fe2000001141c */
[----:B------:R-:W-:Y:S01]  /*0a80*/  IMAD.SHL.U32 R38, R36, 0x8, RZ ;  /* 0x0000000824267824 */ /* 0x000fe200078e00ff */
[----:B------:R-:W-:Y:S02]  /*0a90*/  LEA.HI R32, R33, R32, RZ, 0x2 ;  /* 0x0000002021207211 */ /* 0x000fe400078f10ff */
[----:B------:R-:W-:-:S02]  /*0aa0*/  SHF.R.S32.HI R37, RZ, 0x1f, R34 ;  /* 0x0000001fff257819 */ /* 0x000fc40000011422 */
[----:B------:R-:W-:Y:S02]  /*0ab0*/  LEA.HI R29, R29, R28, RZ, 0x5 ;  /* 0x0000001c1d1d7211 */ /* 0x000fe400078f28ff */
[----:B------:R-:W-:Y:S02]  /*0ac0*/  LEA.HI R37, R37, R34, RZ, 0x5 ;  /* 0x0000002225257211 */ /* 0x000fe400078f28ff */
[----:B------:R-:W-:Y:S02]  /*0ad0*/  SHF.R.S32.HI R33, RZ, 0x1f, R30 ;  /* 0x0000001fff217819 */ /* 0x000fe4000001141e */
[----:B------:R-:W-:Y:S02]  /*0ae0*/  LOP3.LUT R29, R29, 0xffffffe0, RZ, 0xc0, !PT ;  /* 0xffffffe01d1d7812 */ /* 0x000fe400078ec0ff */
[----:B------:R-:W-:Y:S02]  /*0af0*/  LOP3.LUT R37, R37, 0xffffffe0, RZ, 0xc0, !PT ;  /* 0xffffffe025257812 */ /* 0x000fe400078ec0ff */
[----:B------:R-:W-:Y:S01]  /*0b00*/  LEA.HI R33, R33, R30, RZ, 0x2 ;  /* 0x0000001e21217211 */ /* 0x000fe200078f10ff */
[----:B------:R-:W-:Y:S01]  /*0b10*/  IMAD.IADD R44, R28, 0x1, -R29 ;  /* 0x000000011c2c7824 */ /* 0x000fe200078e0a1d */
[----:B------:R-:W-:Y:S01]  /*0b20*/  SHF.R.S32.HI R29, RZ, 0x1f, R36 ;  /* 0x0000001fff1d7819 */ /* 0x000fe20000011424 */
[----:B------:R-:W-:Y:S01]  /*0b30*/  IMAD.IADD R46, R34, 0x1, -R37 ;  /* 0x00000001222e7824 */ /* 0x000fe200078e0a25 */
[----:B------:R-:W-:Y:S01]  /*0b40*/  SHF.R.S32.HI R37, RZ, 0x1f, R38 ;  /* 0x0000001fff257819 */ /* 0x000fe20000011426 */
[C---:B------:R-:W-:Y:S01]  /*0b50*/  IMAD R41, R11.reuse, 0x20, R44 ;  /* 0x000000200b297824 */ /* 0x040fe200078e022c */
[----:B------:R-:W-:Y:S01]  /*0b60*/  SHF.R.S32.HI R45, RZ, 0x2, R33 ;  /* 0x00000002ff2d7819 */ /* 0x000fe20000011421 */
[----:B------:R-:W-:Y:S01]  /*0b70*/  IMAD R57, R11, 0x20, R46 ;  /* 0x000000200b397824 */ /* 0x000fe200078e022e */
[----:B------:R-:W-:-:S02]  /*0b80*/  LEA.HI R37, R37, R38, RZ, 0x5 ;  /* 0x0000002625257211 */ /* 0x000fc400078f28ff */
[----:B------:R-:W-:Y:S01]  /*0b90*/  ISETP.GE.AND P1, PT, R41, c[0x0][0x180], PT ;  /* 0x0000600029007a0c */ /* 0x000fe20003f26270 */
[----:B------:R-:W-:Y:S01]  /*0ba0*/  IMAD.IADD R28, R172, 0x1, R45 ;  /* 0x00000001ac1c7824 */ /* 0x000fe200078e022d */
[----:B------:R-:W-:Y:S02]  /*0bb0*/  SHF.R.S32.HI R49, RZ, 0x2, R32 ;  /* 0x00000002ff317819 */ /* 0x000fe40000011420 */
[----:B------:R-:W-:Y:S02]  /*0bc0*/  LOP3.LUT R37, R37, 0xffffffe0, RZ, 0xc0, !PT ;  /* 0xffffffe025257812 */ /* 0x000fe400078ec0ff */
[----:B------:R-:W-:Y:S02]  /*0bd0*/  ISETP.GE.OR P1, PT, R28, c[0x0][0x178], P1 ;  /* 0x00005e001c007a0c */ /* 0x000fe40000f26670 */
[----:B------:R-:W-:Y:S01]  /*0be0*/  LEA.HI R29, R29, R36, RZ, 0x2 ;  /* 0x000000241d1d7211 */ /* 0x000fe200078f10ff */
[----:B------:R-:W-:Y:S01]  /*0bf0*/  IMAD.IADD R36, R172, 0x1, R49 ;  /* 0x00000001ac247824 */ /* 0x000fe200078e0231 */
[----:B------:R-:W-:Y:S01]  /*0c00*/  ISETP.GE.AND P0, PT, R57, c[0x0][0x180], PT ;  /* 0x0000600039007a0c */ /* 0x000fe20003f06270 */
[----:B------:R-:W-:Y:S01]  /*0c10*/  IMAD.IADD R48, R38, 0x1, -R37 ;  /* 0x0000000126307824 */ /* 0x000fe200078e0a25 */
[----:B------:R-:W-:-:S02]  /*0c20*/  SHF.R.S32.HI R59, RZ, 0x2, R29 ;  /* 0x00000002ff3b7819 */ /* 0x000fc4000001141d */
[----:B------:R-:W-:Y:S01]  /*0c30*/  ISETP.GE.OR P0, PT, R36, c[0x0][0x178], P0 ;  /* 0x00005e0024007a0c */ /* 0x000fe20000706670 */
[----:B------:R-:W-:Y:S01]  /*0c40*/  IMAD R52, R11, 0x20, R48 ;  /* 0x000000200b347824 */ /* 0x000fe200078e0230 */
[----:B------:R-:W-:Y:S01]  /*0c50*/  IADD3 R29, R30, 0x60, RZ ;  /* 0x000000601e1d7810 */ /* 0x000fe20007ffe0ff */
[----:B------:R-:W-:Y:S02]  /*0c60*/  IMAD.IADD R50, R172, 0x1, R59 ;  /* 0x00000001ac327824 */ /* 0x000fe400078e023b */
[----:B------:R-:W-:Y:S01]  /*0c70*/  @!P1 IMAD R28, R28, c[0x0][0x180], RZ ;  /* 0x000060001c1c9a24 */ /* 0x000fe200078e02ff */
[----:B------:R-:W-:Y:S01]  /*0c80*/  ISETP.GE.AND P2, PT, R52, c[0x0][0x180], PT ;  /* 0x0000600034007a0c */ /* 0x000fe20003f46270 */
[----:B------:R-:W-:Y:S01]  /*0c90*/  IMAD.SHL.U32 R34, R29, 0x8, RZ ;  /* 0x000000081d227824 */ /* 0x000fe200078e00ff */
[----:B------:R-:W-:Y:S02]  /*0ca0*/  SHF.R.S32.HI R32, RZ, 0x1f, R29 ;  /* 0x0000001fff207819 */ /* 0x000fe4000001141d */
[----:B------:R-:W-:-:S02]  /*0cb0*/  ISETP.GE.OR P2, PT, R50, c[0x0][0x178], P2 ;  /* 0x00005e0032007a0c */ /* 0x000fc40001746670 */
[----:B------:R-:W-:Y:S02]  /*0cc0*/  @!P1 SHF.R.S32.HI R33, RZ, 0x1f, R41 ;  /* 0x0000001fff219819 */ /* 0x000fe40000011429 */
[----:B------:R-:W-:Y:S02]  /*0cd0*/  @!P1 IADD3 R41, P5, R41, R28, RZ ;  /* 0x0000001c29299210 */ /* 0x000fe40007fbe0ff */
[----:B------:R-:W-:Y:S01]  /*0ce0*/  LEA.HI R40, R32, R29, RZ, 0x2 ;  /* 0x0000001d20287211 */ /* 0x000fe200078f10ff */
[----:B------:R-:W-:Y:S01]  /*0cf0*/  @!P0 IMAD R32, R36, c[0x0][0x180], RZ ;  /* 0x0000600024208a24 */ /* 0x000fe200078e02ff */
[----:B------:R-:W-:Y:S02]  /*0d00*/  SHF.R.S32.HI R29, RZ, 0x1f, R34 ;  /* 0x0000001fff1d7819 */ /* 0x000fe40000011422 */
[----:B------:R-:W-:Y:S02]  /*0d10*/  @!P1 LEA.HI.X.SX32 R42, R28, R33, 0x1, P5 ;  /* 0x000000211c2a9211 */ /* 0x000fe400028f0eff */
[----:B------:R-:W-:Y:S01]  /*0d20*/  @!P1 LEA R28, P5, R41, c[0x0][0x160], 0x1 ;  /* 0x00005800291c9a11 */ /* 0x000fe200078a08ff */
[----:B------:R-:W-:Y:S01]  /*0d30*/  @!P2 IMAD R33, R50, c[0x0][0x180], RZ ;  /* 0x000060003221aa24 */ /* 0x000fe200078e02ff */
[----:B------:R-:W-:-:S02]  /*0d40*/  @!P0 SHF.R.S32.HI R37, RZ, 0x1f, R57 ;  /* 0x0000001fff258819 */ /* 0x000fc40000011439 */
[----:B------:R-:W-:Y:S02]  /*0d50*/  @!P0 IADD3 R38, P6, R57, R32, RZ ;  /* 0x0000002039268210 */ /* 0x000fe40007fde0ff */
[----:B------:R-:W-:Y:S02]  /*0d60*/  LEA.HI R36, R29, R34, RZ, 0x5 ;  /* 0x000000221d247211 */ /* 0x000fe400078f28ff */
[----:B------:R-:W-:Y:S02]  /*0d70*/  @!P1 LEA.HI.X R29, R41, c[0x0][0x164], R42, 0x1, P5 ;  /* 0x00005900291d9a11 */ /* 0x000fe400028f0c2a */
[----:B------:R-:W-:Y:S02]  /*0d80*/  @!P0 LEA.HI.X.SX32 R41, R32, R37, 0x1, P6 ;  /* 0x0000002520298211 */ /* 0x000fe400030f0eff */
[----:B------:R-:W-:Y:S02]  /*0d90*/  LOP3.LUT R37, R36, 0xffffffe0, RZ, 0xc0, !PT ;  /* 0xffffffe024257812 */ /* 0x000fe400078ec0ff */
[----:B------:R-:W-:-:S02]  /*0da0*/  @!P2 SHF.R.S32.HI R36, RZ, 0x1f, R52 ;  /* 0x0000001fff24a819 */ /* 0x000fc40000011434 */
[----:B------:R-:W-:Y:S01]  /*0db0*/  @!P2 IADD3 R42, P6, R52, R33, RZ ;  /* 0x00000021342aa210 */ /* 0x000fe20007fde0ff */
[----:B------:R-:W-:Y:S01]  /*0dc0*/  IMAD.IADD R50, R34, 0x1, -R37 ;  /* 0x0000000122327824 */ /* 0x000fe200078e0a25 */
[C---:B------:R-:W-:Y:S01]  /*0dd0*/  @!P0 LEA R32, P5, R38.reuse, c[0x0][0x160], 0x1 ;  /* 0x0000580026208a11 */ /* 0x040fe200078a08ff */
[----:B------:R-:W-:Y:S01]  /*0de0*/  @!P1 IMAD R34, R45, 0x28, R44 ;  /* 0x000000282d229824 */ /* 0x000fe200078e022c */
[----:B------:R-:W-:Y:S02]  /*0df0*/  @!P2 LEA.HI.X.SX32 R37, R33, R36, 0x1, P6 ;  /* 0x000000242125a211 */ /* 0x000fe400030f0eff */
[----:B------:R-:W-:Y:S01]  /*0e00*/  @!P0 LEA.HI.X R33, R38, c[0x0][0x164], R41, 0x1, P5 ;  /* 0x0000590026218a11 */ /* 0x000fe200028f0c29 */
[----:B------:R-:W-:Y:S01]  /*0e10*/  @!P0 IMAD R38, R49, 0x28, R46 ;  /* 0x0000002831268824 */ /* 0x000fe200078e022e */
[----:B------:R-:W-:Y:S01]  /*0e20*/  @!P2 LEA R36, P5, R42, c[0x0][0x160], 0x1 ;  /* 0x000058002a24aa11 */ /* 0x000fe200078a08ff */
[----:B------:R-:W-:Y:S01]  /*0e30*/  @!P1 IMAD R41, R34, 0x2, R53 ;  /* 0x0000000222299824 */ /* 0x000fe200078e0235 */
[----:B------:R-:W-:Y:S01]  /*0e40*/  SHF.R.S32.HI R57, RZ, 0x2, R40 ;  /* 0x00000002ff397819 */ /* 0x000fe20000011428 */
[----:B------:R-:W-:Y:S01]  /*0e50*/  @!P2 IMAD R34, R59, 0x28, R48 ;  /* 0x000000283b22a824 */ /* 0x000fe200078e0230 */
[----:B------:R-:W-:Y:S01]  /*0e60*/  @!P2 LEA.HI.X R37, R42, c[0x0][0x164], R37, 0x1, P5 ;  /* 0x000059002a25aa11 */ /* 0x000fe200028f0c25 */
[--C-:B------:R-:W-:Y:S01]  /*0e70*/  @!P0 IMAD R45, R38, 0x2, R53.reuse ;  /* 0x00000002262d8824 */ /* 0x100fe200078e0235 */
[----:B------:R-:W-:Y:S01]  /*0e80*/  @!PT LDS RZ, [RZ] ;  /* 0x00000000fffff984 */ /* 0x000fe20000000800 */
[----:B------:R-:W-:Y:S01]  /*0e90*/  @!PT LDS RZ, [RZ] ;  /* 0x00000000fffff984 */ /* 0x000fe20000000800 */
[----:B------:R-:W-:Y:S01]  /*0ea0*/  @!PT LDS RZ, [RZ] ;  /* 0x00000000fffff984 */ /* 0x000fe20000000800 */
[----:B------:R1:W-:Y:S01]  /*0eb0*/  @!P1 LDGSTS.E.128 [R41], [R28.64] ;  /* 0x000000001c299fae */ /* 0x0003e2000b921c46 */
[----:B------:R-:W-:Y:S01]  /*0ec0*/  @!P2 IMAD R49, R34, 0x2, R53 ;  /* 0x000000022231a824 */ /* 0x000fe200078e0235 */
[----:B------:R-:W-:Y:S01]  /*0ed0*/  IADD3 R34, R30, 0x80, RZ ;  /* 0x000000801e227810 */ /* 0x000fe20007ffe0ff */
[----:B------:R-:W-:Y:S01]  /*0ee0*/  IMAD R59, R11, 0x20, R50 ;  /* 0x000000200b3b7824 */ /* 0x000fe200078e0232 */
[----:B------:R1:W-:Y:S01]  /*0ef0*/  @!P0 LDGSTS.E.128 [R45], [R32.64] ;  /* 0x00000000202d8fae */ /* 0x0003e2000b921c46 */
[----:B------:R-:W-:Y:S01]  /*0f00*/  IMAD.IADD R38, R172, 0x1, R57 ;  /* 0x00000001ac267824 */ /* 0x000fe200078e0239 */
[----:B------:R-:W-:-:S02]  /*0f10*/  ISETP.GE.AND P0, PT, R30, 0x180, PT ;  /* 0x000001801e00780c */ /* 0x000fc40003f06270 */
[----:B------:R1:W-:Y:S01]  /*0f20*/  @!P2 LDGSTS.E.128 [R49], [R36.64] ;  /* 0x000000002431afae */ /* 0x0003e2000b921c46 */
[----:B------:R-:W-:-:S04]  /*0f30*/  ISETP.GE.AND P1, PT, R59, c[0x0][0x180], PT ;  /* 0x000060003b007a0c */ /* 0x000fc80003f26270 */
[----:B------:R-:W-:-:S13]  /*0f40*/  ISETP.GE.OR P1, PT, R38, c[0x0][0x178], P1 ;  /* 0x00005e0026007a0c */ /* 0x000fda0000f26670 */
[----:B------:R-:W-:Y:S05]  /*0f50*/  @P1 BRA `(.L_x_12) ;  /* 0x0000009000001947 */ /* 0x000fea0003800000 */
[----:B-1----:R-:W-:Y:S01]  /*0f60*/  IMAD R28, R38, c[0x0][0x180], RZ ;  /* 0x00006000261c7a24 */ /* 0x002fe200078e02ff */
[----:B------:R-:W-:Y:S01]  /*0f70*/  SHF.R.S32.HI R29, RZ, 0x1f, R59 ;  /* 0x0000001fff1d7819 */ /* 0x000fe2000001143b */
[----:B------:R-:W-:-:S03]  /*0f80*/  IMAD R30, R57, 0x28, R50 ;  /* 0x00000028391e7824 */ /* 0x000fc600078e0232 */
[----:B------:R-:W-:Y:S01]  /*0f90*/  IADD3 R32, P1, R59, R28, RZ ;  /* 0x0000001c3b207210 */ /* 0x000fe20007f3e0ff */
[----:B------:R-:W-:-:S03]  /*0fa0*/  IMAD R33, R30, 0x2, R53 ;  /* 0x000000021e217824 */ /* 0x000fc600078e0235 */
[----:B------:R-:W-:Y:S02]  /*0fb0*/  LEA.HI.X.SX32 R29, R28, R29, 0x1, P1 ;  /* 0x0000001d1c1d7211 */ /* 0x000fe400008f0eff */
[----:B------:R-:W-:-:S04]  /*0fc0*/  LEA R28, P1, R32, c[0x0][0x160], 0x1 ;  /* 0x00005800201c7a11 */ /* 0x000fc800078208ff */
[----:B------:R-:W-:-:S05]  /*0fd0*/  LEA.HI.X R29, R32, c[0x0][0x164], R29, 0x1, P1 ;  /* 0x00005900201d7a11 */ /* 0x000fca00008f0c1d */
[----:B------:R1:W-:Y:S04]  /*0fe0*/  LDGSTS.E.128 [R33], [R28.64] ;  /* 0x000000001c217fae */ /* 0x0003e8000b921c46 */
.L_x_12:
[----:B-1----:R-:W-:Y:S05]  /*0ff0*/  BSYNC B2 ;  /* 0x0000000000027941 */ /* 0x002fea0003800000 */
.L_x_11:
[----:B------:R-:W-:Y:S01]  /*1000*/  IMAD.MOV.U32 R30, RZ, RZ, R34 ;  /* 0x000000ffff1e7224 */ /* 0x000fe200078e0022 */
[----:B------:R-:W-:Y:S05]  /*1010*/  @!P0 BRA `(.L_x_13) ;  /* 0xfffff9f000008947 */ /* 0x000fea000383ffff */
.L_x_10:
[----:B------:R-:W-:Y:S05]  /*1020*/  BSYNC B1 ;  /* 0x0000000000017941 */ /* 0x000fea0003800000 */
.L_x_9:
[----:B-1----:R-:W-:Y:S01]  /*1030*/  IMAD.MOV.U32 R28, RZ, RZ, 0x2200 ;  /* 0x00002200ff1c7424 */ /* 0x002fe200078e00ff */
[----:B------:R-:W-:Y:S01]  /*1040*/  BSSY B1, `(.L_x_14) ;  /* 0x000003d000017945 */ /* 0x000fe20003800000 */
[----:B------:R-:W-:Y:S02]  /*1050*/  IMAD.MOV.U32 R30, RZ, RZ, R0 ;  /* 0x000000ffff1e7224 */ /* 0x000fe400078e0000 */
[----:B------:R-:W-:Y:S01]  /*1060*/  IMAD R53, R11, R28, 0xa080 ;  /* 0x0000a0800b357424 */ /* 0x000fe200078e021c */
[----:B------:R-:W-:Y:S05]  /*1070*/  @!P3 BRA `(.L_x_15) ;  /* 0x000003900000b947 */ /* 0x000fea0003800000 */
[----:B------:R-:W-:Y:S01]  /*1080*/  IMAD R28, R11, 0x20, R8 ;  /* 0x000000200b1c7824 */ /* 0x000fe200078e0208 */
[----:B------:R-:W-:Y:S01]  /*1090*/  ISETP.GE.AND P0, PT, R15, c[0x0][0x17c], PT ;  /* 0x00005f000f007a0c */ /* 0x000fe20003f06270 */
[----:B------:R-:W-:Y:S01]  /*10a0*/  BSSY B2, `(.L_x_16) ;  /* 0x000000f000027945 */ /* 0x000fe20003800000 */
[----:B------:R-:W-:Y:S02]  /*10b0*/  ISETP.NE.AND P1, PT, R10, 0x1, PT ;  /* 0x000000010a00780c */ /* 0x000fe40003f25270 */
[----:B------:R-:W-:-:S13]  /*10c0*/  ISETP.GE.OR P0, PT, R28, c[0x0][0x180], P0 ;  /* 0x000060001c007a0c */ /* 0x000fda0000706670 */
[----:B------:R-:W-:Y:S05]  /*10d0*/  @P0 BRA `(.L_x_17) ;  /* 0x000000b000000947 */ /* 0x000fea0003800000 */
[----:B------:R-:W-:Y:S02]  /*10e0*/  IMAD R28, R28, c[0x0][0x17c], RZ ;  /* 0x00005f001c1c7a24 */ /* 0x000fe400078e02ff */
[----:B------:R-:W-:-:S03]  /*10f0*/  IMAD R33, R19, 0x2, R53 ;  /* 0x0000000213217824 */ /* 0x000fc600078e0235 */
[----:B------:R-:W-:Y:S02]  /*1100*/  SHF.R.S32.HI R30, RZ, 0x1f, R28 ;  /* 0x0000001fff1e7819 */ /* 0x000fe4000001141c */
        /* <DEDUP_REMOVED lines=8> */
.L_x_17:
[----:B------:R-:W-:Y:S05]  /*1190*/  BSYNC B2 ;  /* 0x0000000000027941 */ /* 0x000fea0003800000 */
.L_x_16:
[----:B------:R-:W-:Y:S01]  /*11a0*/  IMAD.MOV.U32 R30, RZ, RZ, R2 ;  /* 0x000000ffff1e7224 */ /* 0x000fe200078e0002 */
[----:B------:R-:W-:Y:S05]  /*11b0*/  @!P1 BRA `(.L_x_15) ;  /* 0x0000025000009947 */ /* 0x000fea0003800000 */
[----:B-1----:R-:W-:Y:S01]  /*11c0*/  IMAD R29, R11, 0x20, R12 ;  /* 0x000000200b1d7824 */ /* 0x002fe200078e020c */
[----:B------:R-:W-:Y:S01]  /*11d0*/  ISETP.GE.AND P0, PT, R20, c[0x0][0x17c], PT ;  /* 0x00005f0014007a0c */ /* 0x000fe20003f06270 */
[----:B------:R-:W-:Y:S01]  /*11e0*/  BSSY B2, `(.L_x_18) ;  /* 0x000000f000027945 */ /* 0x000fe20003800000 */
[----:B------:R-:W-:Y:S02]  /*11f0*/  ISETP.NE.AND P1, PT, R10, 0x2, PT ;  /* 0x000000020a00780c */ /* 0x000fe40003f25270 */
[----:B------:R-:W-:-:S13]  /*1200*/  ISETP.GE.OR P0, PT, R29, c[0x0][0x180], P0 ;  /* 0x000060001d007a0c */ /* 0x000fda0000706670 */
[----:B------:R-:W-:Y:S05]  /*1210*/  @P0 BRA `(.L_x_19) ;  /* 0x000000b000000947 */ /* 0x000fea0003800000 */
[----:B------:R-:W-:-:S05]  /*1220*/  IMAD R29, R29, c[0x0][0x17c], RZ ;  /* 0x00005f001d1d7a24 */ /* 0x000fca00078e02ff */
[----:B------:R-:W-:Y:S02]  /*1230*/  SHF.R.S32.HI R33, RZ, 0x1f, R29 ;  /* 0x0000001fff217819 */ /* 0x000fe4000001141d */
[----:B------:R-:W-:-:S04]  /*1240*/  IADD3 R29, P0, R20, R29, RZ ;  /* 0x0000001d141d7210 */ /* 0x000fc80007f1e0ff */
[----:B------:R-:W-:Y:S01]  /*1250*/  LEA.HI.X.SX32 R30, R20, R33, 0x1, P0 ;  /* 0x00000021141e7211 */ /* 0x000fe200000f0eff */
[----:B------:R-:W-:Y:S01]  /*1260*/  IMAD R33, R22, 0x2, R53 ;  /* 0x0000000216217824 */ /* 0x000fe200078e0235 */
[----:B------:R-:W-:-:S04]  /*1270*/  LEA R28, P0, R29, c[0x0][0x168], 0x1 ;  /* 0x00005a001d1c7a11 */ /* 0x000fc800078008ff */
[----:B------:R-:W-:-:S05]  /*1280*/  LEA.HI.X R29, R29, c[0x0][0x16c], R30, 0x1, P0 ;  /* 0x00005b001d1d7a11 */ /* 0x000fca00000f0c1e */
[----:B------:R-:W-:Y:S01]  /*1290*/  @!PT LDS RZ, [RZ] ;  /* 0x00000000fffff984 */ /* 0x000fe20000000800 */
[----:B------:R-:W-:Y:S01]  /*12a0*/  @!PT LDS RZ, [RZ] ;  /* 0x00000000fffff984 */ /* 0x000fe20000000800 */
[----:B------:R-:W-:Y:S01]  /*12b0*/  @!PT LDS RZ, [RZ] ;  /* 0x00000000fffff984 */ /* 0x000fe20000000800 */
[----:B------:R1:W-:Y:S04]  /*12c0*/  LDGSTS.E.128 [R33], [R28.64] ;  /* 0x000000001c217fae */ /* 0x0003e8000b921c46 */
.L_x_19:
[----:B------:R-:W-:Y:S05]  /*12d0*/  BSYNC B2 ;  /* 0x0000000000027941 */ /* 0x000fea0003800000 */
.L_x_18:
[----:B------:R-:W-:Y:S01]  /*12e0*/  IMAD.MOV.U32 R30, RZ, RZ, R3 ;  /* 0x000000ffff1e7224 */ /* 0x000fe200078e0003 */
[----:B------:R-:W-:Y:S05]  /*12f0*/  @!P1 BRA `(.L_x_15) ;  /* 0x0000011000009947 */ /* 0x000fea0003800000 */
[----:B-1----:R-:W-:Y:S01]  /*1300*/  IMAD R29, R11, 0x20, R14 ;  /* 0x000000200b1d7824 */ /* 0x002fe200078e020e */
[----:B------:R-:W-:Y:S01]  /*1310*/  ISETP.GE.AND P0, PT, R24, c[0x0][0x17c], PT ;  /* 0x00005f0018007a0c */ /* 0x000fe20003f06270 */
[----:B------:R-:W-:-:S03]  /*1320*/  IMAD.MOV.U32 R30, RZ, RZ, R7 ;  /* 0x000000ffff1e7224 */ /* 0x000fc600078e0007 */
        /* <DEDUP_REMOVED lines=8> */
[----:B------:R-:W-:Y:S01]  /*13b0*/  LEA.HI.X R29, R29, c[0x0][0x16c], R30, 0x1, P0 ;  /* 0x00005b001d1d7a11 */ /* 0x000fe200000f0c1e */
[----:B------:R-:W-:-:S04]  /*13c0*/  IMAD.MOV.U32 R30, RZ, RZ, R7 ;  /* 0x000000ffff1e7224 */ /* 0x000fc800078e0007 */
[----:B------:R-:W-:Y:S01]  /*13d0*/  @!PT LDS RZ, [RZ] ;  /* 0x00000000fffff984 */ /* 0x000fe20000000800 */
[----:B------:R-:W-:Y:S01]  /*13e0*/  @!PT LDS RZ, [RZ] ;  /* 0x00000000fffff984 */ /* 0x000fe20000000800 */
[----:B------:R-:W-:Y:S01]  /*13f0*/  @!PT LDS RZ, [RZ] ;  /* 0x00000000fffff984 */ /* 0x000fe20000000800 */
[----:B------:R1:W-:Y:S04]  /*1400*/  LDGSTS.E.128 [R33], [R28.64] ;  /* 0x000000001c217fae */ /* 0x0003e8000b921c46 */
.L_x_15:
[----:B------:R-:W-:Y:S05]  /*1410*/  BSYNC B1 ;  /* 0x0000000000017941 */ /* 0x000fea0003800000 */
.L_x_14:
[----:B------:R-:W-:Y:S01]  /*1420*/  BSSY B1, `(.L_x_20) ;  /* 0x0000063000017945 */ /* 0x000fe20003800000 */
[----:B------:R-:W-:Y:S05]  /*1430*/  @!P4 BRA `(.L_x_21) ;  /* 0x000006100000c947 */ /* 0x000fea0003800000 */
.L_x_24:
[C---:B------:R-:W-:Y:S01]  /*1440*/  IADD3 R32, R30.reuse, 0x20, RZ ;  /* 0x000000201e207810 */ /* 0x040fe20007ffe0ff */
[C---:B-1----:R-:W-:Y:S01]  /*1450*/  IMAD.SHL.U32 R28, R30.reuse, 0x8, RZ ;  /* 0x000000081e1c7824 */ /* 0x042fe200078e00ff */
[----:B------:R-:W-:Y:S01]  /*1460*/  IADD3 R34, R30, 0x40, RZ ;  /* 0x000000401e227810 */ /* 0x000fe20007ffe0ff */
[----:B------:R-:W-:Y:S01]  /*1470*/  BSSY B2, `(.L_x_22) ;  /* 0x000005b000027945 */ /* 0x000fe20003800000 */
[----:B------:R-:W-:Y:S02]  /*1480*/  SHF.R.S32.HI R33, RZ, 0x1f, R32 ;  /* 0x0000001fff217819 */ /* 0x000fe40000011420 */
[----:B------:R-:W-:Y:S01]  /*1490*/  SHF.R.S32.HI R29, RZ, 0x1f, R28 ;  /* 0x0000001fff1d7819 */ /* 0x000fe2000001141c */
[----:B------:R-:W-:Y:S01]  /*14a0*/  IMAD.SHL.U32 R36, R34, 0x8, RZ ;  /* 0x0000000822247824 */ /* 0x000fe200078e00ff */
[----:B------:R-:W-:Y:S01]  /*14b0*/  LEA.HI R33, R33, R32, RZ, 0x4 ;  /* 0x0000002021217211 */ /* 0x000fe200078f20ff */
[----:B------:R-:W-:Y:S01]  /*14c0*/  IMAD.SHL.U32 R32, R32, 0x8, RZ ;  /* 0x0000000820207824 */ /* 0x000fe200078e00ff */
[----:B------:R-:W-:-:S02]  /*14d0*/  LEA.HI R29, R29, R28, RZ, 0x7 ;  /* 0x0000001c1d1d7211 */ /* 0x000fc400078f38ff */
[----:B------:R-:W-:Y:S02]  /*14e0*/  SHF.R.S32.HI R45, RZ, 0x1f, R36 ;  /* 0x0000001fff2d7819 */ /* 0x000fe40000011424 */
[----:B------:R-:W-:Y:S02]  /*14f0*/  SHF.R.S32.HI R37, RZ, 0x1f, R32 ;  /* 0x0000001fff257819 */ /* 0x000fe40000011420 */
[----:B------:R-:W-:Y:S02]  /*1500*/  LOP3.LUT R29, R29, 0xffffff80, RZ, 0xc0, !PT ;  /* 0xffffff801d1d7812 */ /* 0x000fe400078ec0ff */
[----:B------:R-:W-:Y:S02]  /*1510*/  LEA.HI R37, R37, R32, RZ, 0x7 ;  /* 0x0000002025257211 */ /* 0x000fe400078f38ff */
[----:B------:R-:W-:Y:S01]  /*1520*/  LEA.HI R45, R45, R36, RZ, 0x7 ;  /* 0x000000242d2d7211 */ /* 0x000fe200078f38ff */
[----:B------:R-:W-:Y:S01]  /*1530*/  IMAD.IADD R49, R28, 0x1, -R29 ;  /* 0x000000011c317824 */ /* 0x000fe200078e0a1d */
[----:B------:R-:W-:-:S02]  /*1540*/  SHF.R.S32.HI R41, RZ, 0x1f, R34 ;  /* 0x0000001fff297819 */ /* 0x000fc40000011422 */
[----:B------:R-:W-:Y:S02]  /*1550*/  SHF.R.S32.HI R29, RZ, 0x1f, R30 ;  /* 0x0000001fff1d7819 */ /* 0x000fe4000001141e */
[----:B------:R-:W-:Y:S02]  /*1560*/  LOP3.LUT R37, R37, 0xffffff80, RZ, 0xc0, !PT ;  /* 0xffffff8025257812 */ /* 0x000fe400078ec0ff */
[----:B------:R-:W-:Y:S02]  /*1570*/  LOP3.LUT R45, R45, 0xffffff80, RZ, 0xc0, !PT ;  /* 0xffffff802d2d7812 */ /* 0x000fe400078ec0ff */
[----:B------:R-:W-:Y:S01]  /*1580*/  LEA.HI R41, R41, R34, RZ, 0x4 ;  /* 0x0000002229297211 */ /* 0x000fe200078f20ff */
[----:B------:R-:W-:Y:S01]  /*1590*/  IMAD.IADD R57, R32, 0x1, -R37 ;  /* 0x0000000120397824 */ /* 0x000fe200078e0a25 */
[----:B------:R-:W-:Y:S01]  /*15a0*/  LEA.HI R29, R29, R30, RZ, 0x4 ;  /* 0x0000001e1d1d7211 */ /* 0x000fe200078f20ff */
[----:B------:R-:W-:Y:S01]  /*15b0*/  IMAD.IADD R45, R36, 0x1, -R45 ;  /* 0x00000001242d7824 */ /* 0x000fe200078e0a2d */
[----:B------:R-:W-:Y:S01]  /*15c0*/  SHF.R.S32.HI R46, RZ, 0x4, R41 ;  /* 0x00000004ff2e7819 */ /* 0x000fe20000011429 */
[C---:B------:R-:W-:Y:S01]  /*15d0*/  IMAD.IADD R41, R170.reuse, 0x1, R49 ;  /* 0x00000001aa297824 */ /* 0x040fe200078e0231 */
[----:B------:R-:W-:Y:S01]  /*15e0*/  SHF.R.S32.HI R36, RZ, 0x4, R29 ;  /* 0x00000004ff247819 */ /* 0x000fe2000001141d */
[C---:B------:R-:W-:Y:S01]  /*15f0*/  IMAD.IADD R44, R170.reuse, 0x1, R57 ;  /* 0x00000001aa2c7824 */ /* 0x040fe200078e0239 */
[----:B------:R-:W-:Y:S01]  /*1600*/  SHF.R.S32.HI R38, RZ, 0x4, R33 ;  /* 0x00000004ff267819 */ /* 0x000fe20000011421 */
[----:B------:R-:W-:Y:S01]  /*1610*/  IMAD.IADD R59, R170, 0x1, R45 ;  /* 0x00000001aa3b7824 */ /* 0x000fe200078e022d */
[----:B------:R-:W-:Y:S01]  /*1620*/  IADD3 R28, R30, 0x60, RZ ;  /* 0x000000601e1c7810 */ /* 0x000fe20007ffe0ff */
[----:B------:R-:W-:Y:S01]  /*1630*/  IMAD R37, R11, 0x20, R36 ;  /* 0x000000200b257824 */ /* 0x000fe200078e0224 */
[----:B------:R-:W-:Y:S01]  /*1640*/  ISETP.GE.AND P1, PT, R41, c[0x0][0x17c], PT ;  /* 0x00005f0029007a0c */ /* 0x000fe20003f26270 */
[C---:B------:R-:W-:Y:S01]  /*1650*/  IMAD R42, R11.reuse, 0x20, R38 ;  /* 0x000000200b2a7824 */ /* 0x040fe200078e0226 */
[----:B------:R-:W-:Y:S01]  /*1660*/  ISETP.GE.AND P0, PT, R44, c[0x0][0x17c], PT ;  /* 0x00005f002c007a0c */ /* 0x000fe20003f06270 */
[----:B------:R-:W-:Y:S01]  /*1670*/  IMAD R48, R11, 0x20, R46 ;  /* 0x000000200b307824 */ /* 0x000fe200078e022e */
[----:B------:R-:W-:Y:S01]  /*1680*/  ISETP.GE.AND P2, PT, R59, c[0x0][0x17c], PT ;  /* 0x00005f003b007a0c */ /* 0x000fe20003f46270 */
[----:B------:R-:W-:Y:S01]  /*1690*/  IMAD.SHL.U32 R34, R28, 0x8, RZ ;  /* 0x000000081c227824 */ /* 0x000fe200078e00ff */
[----:B------:R-:W-:-:S02]  /*16a0*/  ISETP.GE.OR P1, PT, R37, c[0x0][0x180], P1 ;  /* 0x0000600025007a0c */ /* 0x000fc40000f26670 */
[----:B------:R-:W-:Y:S02]  /*16b0*/  ISETP.GE.OR P0, PT, R42, c[0x0][0x180], P0 ;  /* 0x000060002a007a0c */ /* 0x000fe40000706670 */
[----:B------:R-:W-:Y:S02]  /*16c0*/  ISETP.GE.OR P2, PT, R48, c[0x0][0x180], P2 ;  /* 0x0000600030007a0c */ /* 0x000fe40001746670 */
[----:B------:R-:W-:-:S04]  /*16d0*/  SHF.R.S32.HI R29, RZ, 0x1f, R34 ;  /* 0x0000001fff1d7819 */ /* 0x000fc80000011422 */
[----:B------:R-:W-:Y:S02]  /*16e0*/  LEA.HI R32, R29, R34, RZ, 0x7 ;  /* 0x000000221d207211 */ /* 0x000fe400078f38ff */
[----:B------:R-:W-:Y:S02]  /*16f0*/  SHF.R.S32.HI R29, RZ, 0x1f, R28 ;  /* 0x0000001fff1d7819 */ /* 0x000fe4000001141c */
[----:B------:R-:W-:Y:S02]  /*1700*/  LOP3.LUT R33, R32, 0xffffff80, RZ, 0xc0, !PT ;  /* 0xffffff8020217812 */ /* 0x000fe400078ec0ff */
[----:B------:R-:W-:Y:S01]  /*1710*/  LEA.HI R40, R29, R28, RZ, 0x4 ;  /* 0x0000001c1d287211 */ /* 0x000fe200078f20ff */
[----:B------:R-:W-:Y:S01]  /*1720*/  @!P1 IMAD R28, R37, c[0x0][0x17c], RZ ;  /* 0x00005f00251c9a24 */ /* 0x000fe200078e02ff */
[----:B------:R-:W-:Y:S01]  /*1730*/  @!P1 SHF.R.S32.HI R37, RZ, 0x1f, R41 ;  /* 0x0000001fff259819 */ /* 0x000fe20000011429 */
[----:B------:R-:W-:Y:S01]  /*1740*/  @!P0 IMAD R29, R42, c[0x0][0x17c], RZ ;  /* 0x00005f002a1d8a24 */ /* 0x000fe200078e02ff */
[----:B------:R-:W-:Y:S01]  /*1750*/  SHF.R.S32.HI R40, RZ, 0x4, R40 ;  /* 0x00000004ff287819 */ /* 0x000fe20000011428 */
[----:B------:R-:W-:-:S02]  /*1760*/  @!P2 IMAD R32, R48, c[0x0][0x17c], RZ ;  /* 0x00005f003020aa24 */ /* 0x000fc400078e02ff */
[----:B------:R-:W-:Y:S02]  /*1770*/  IMAD.IADD R61, R34, 0x1, -R33 ;  /* 0x00000001223d7824 */ /* 0x000fe400078e0a21 */
[----:B------:R-:W-:Y:S01]  /*1780*/  @!P0 IMAD R34, R38, 0x88, R57 ;  /* 0x0000008826228824 */ /* 0x000fe200078e0239 */
[----:B------:R-:W-:Y:S01]  /*1790*/  @!P2 IADD3 R42, P5, R59, R32, RZ ;  /* 0x000000203b2aa210 */ /* 0x000fe20007fbe0ff */
[----:B------:R-:W-:Y:S01]  /*17a0*/  @!P1 IMAD R33, R36, 0x88, R49 ;  /* 0x0000008824219824 */ /* 0x000fe200078e0231 */
[----:B------:R-:W-:Y:S01]  /*17b0*/  @!P0 SHF.R.S32.HI R36, RZ, 0x1f, R44 ;  /* 0x0000001fff248819 */ /* 0x000fe2000001142c */
[----:B------:R-:W-:Y:S01]  /*17c0*/  @!P2 IMAD R38, R46, 0x88, R45 ;  /* 0x000000882e26a824 */ /* 0x000fe200078e022d */
[----:B------:R-:W-:Y:S01]  /*17d0*/  @!P1 IADD3 R46, P3, R41, R28, RZ ;  /* 0x0000001c292e9210 */ /* 0x000fe20007f7e0ff */
[----:B------:R-:W-:Y:S01]  /*17e0*/  IMAD.IADD R57, R170, 0x1, R61 ;  /* 0x00000001aa397824 */ /* 0x000fe200078e023d */
[----:B------:R-:W-:Y:S02]  /*17f0*/  @!P0 IADD3 R44, P4, R44, R29, RZ ;  /* 0x0000001d2c2c8210 */ /* 0x000fe40007f9e0ff */
[----:B------:R-:W-:-:S02]  /*1800*/  @!P2 SHF.R.S32.HI R41, RZ, 0x1f, R59 ;  /* 0x0000001fff29a819 */ /* 0x000fc4000001143b */
[----:B------:R-:W-:Y:S02]  /*1810*/  @!P1 LEA.HI.X.SX32 R49, R28, R37, 0x1, P3 ;  /* 0x000000251c319211 */ /* 0x000fe400018f0eff */
[----:B------:R-:W-:Y:S02]  /*1820*/  @!P0 LEA.HI.X.SX32 R45, R29, R36, 0x1, P4 ;  /* 0x000000241d2d8211 */ /* 0x000fe400020f0eff */
[----:B------:R-:W-:Y:S01]  /*1830*/  @!P2 LEA.HI.X.SX32 R37, R32, R41, 0x1, P5 ;  /* 0x000000292025a211 */ /* 0x000fe200028f0eff */
[----:B------:R-:W-:Y:S01]  /*1840*/  @!P1 IMAD R41, R33, 0x2, R53 ;  /* 0x0000000221299824 */ /* 0x000fe200078e0235 */
[----:B------:R-:W-:Y:S02]  /*1850*/  @!P1 LEA R28, P3, R46, c[0x0][0x168], 0x1 ;  /* 0x00005a002e1c9a11 */ /* 0x000fe400078608ff */
[----:B------:R-:W-:Y:S02]  /*1860*/  @!P0 LEA R32, P4, R44, c[0x0][0x168], 0x1 ;  /* 0x00005a002c208a11 */ /* 0x000fe400078808ff */
[----:B------:R-:W-:-:S02]  /*1870*/  @!P2 LEA R36, P5, R42, c[0x0][0x168], 0x1 ;  /* 0x00005a002a24aa11 */ /* 0x000fc400078a08ff */
[----:B------:R-:W-:Y:S01]  /*1880*/  @!P1 LEA.HI.X R29, R46, c[0x0][0x16c], R49, 0x1, P3 ;  /* 0x00005b002e1d9a11 */ /* 0x000fe200018f0c31 */
[----:B------:R-:W-:Y:S01]  /*1890*/  @!P2 IMAD R49, R38, 0x2, R53 ;  /* 0x000000022631a824 */ /* 0x000fe200078e0235 */
[----:B------:R-:W-:Y:S01]  /*18a0*/  @!P0 LEA.HI.X R33, R44, c[0x0][0x16c], R45, 0x1, P4 ;  /* 0x00005b002c218a11 */ /* 0x000fe200020f0c2d */
[----:B------:R-:W-:Y:S01]  /*18b0*/  @!P0 IMAD R45, R34, 0x2, R53 ;  /* 0x00000002222d8824 */ /* 0x000fe200078e0235 */
[----:B------:R-:W-:Y:S01]  /*18c0*/  @!P2 LEA.HI.X R37, R42, c[0x0][0x16c], R37, 0x1, P5 ;  /* 0x00005b002a25aa11 */ /* 0x000fe200028f0c25 */
[----:B------:R-:W-:Y:S01]  /*18d0*/  @!PT LDS RZ, [RZ] ;  /* 0x00000000fffff984 */ /* 0x000fe20000000800 */
[----:B------:R-:W-:Y:S01]  /*18e0*/  @!PT LDS RZ, [RZ] ;  /* 0x00000000fffff984 */ /* 0x000fe20000000800 */
[----:B------:R-:W-:Y:S01]  /*18f0*/  @!PT LDS RZ, [RZ] ;  /* 0x00000000fffff984 */ /* 0x000fe20000000800 */
[----:B------:R1:W-:Y:S01]  /*1900*/  @!P1 LDGSTS.E.128 [R41], [R28.64] ;  /* 0x000000001c299fae */ /* 0x0003e2000b921c46 */
[----:B------:R-:W-:Y:S01]  /*1910*/  IMAD R42, R11, 0x20, R40 ;  /* 0x000000200b2a7824 */ /* 0x000fe200078e0228 */
[----:B------:R-:W-:Y:S02]  /*1920*/  ISETP.GE.AND P1, PT, R57, c[0x0][0x17c], PT ;  /* 0x00005f0039007a0c */ /* 0x000fe40003f26270 */
[----:B------:R1:W-:Y:S01]  /*1930*/  @!P0 LDGSTS.E.128 [R45], [R32.64] ;  /* 0x00000000202d8fae */ /* 0x0003e2000b921c46 */
[----:B------:R-:W-:-:S02]  /*1940*/  ISETP.GE.AND P0, PT, R30, 0x180, PT ;  /* 0x000001801e00780c */ /* 0x000fc40003f06270 */
[----:B------:R-:W-:Y:S01]  /*1950*/  ISETP.GE.OR P1, PT, R42, c[0x0][0x180], P1 ;  /* 0x000060002a007a0c */ /* 0x000fe20000f26670 */
[----:B------:R1:W-:Y:S01]  /*1960*/  @!P2 LDGSTS.E.128 [R49], [R36.64] ;  /* 0x000000002431afae */ /* 0x0003e2000b921c46 */
[----:B------:R-:W-:-:S11]  /*1970*/  IADD3 R34, R30, 0x80, RZ ;  /* 0x000000801e227810 */ /* 0x000fd60007ffe0ff */
        /* <DEDUP_REMOVED lines=10> */
.L_x_23:
[----:B-1----:R-:W-:Y:S05]  /*1a20*/  BSYNC B2 ;  /* 0x0000000000027941 */ /* 0x002fea0003800000 */
.L_x_22:
[----:B------:R-:W-:Y:S01]  /*1a30*/  IMAD.MOV.U32 R30, RZ, RZ, R34 ;  /* 0x000000ffff1e7224 */ /* 0x000fe200078e0022 */
[----:B------:R-:W-:Y:S05]  /*1a40*/  @!P0 BRA `(.L_x_24) ;  /* 0xfffff9f000008947 */ /* 0x000fea000383ffff */
.L_x_21:
[----:B------:R-:W-:Y:S05]  /*1a50*/  BSYNC B1 ;  /* 0x0000000000017941 */ /* 0x000fea0003800000 */
.L_x_20:
[----:B------:R-:W0:Y:S02]  /*1a60*/  LDGDEPBAR ;  /* 0x00000000000079af */ /* 0x000e240000000000 */
.L_x_2:
[----:B------:R-:W-:-:S04]  /*1a70*/  IADD3 R11, R11, 0x1, RZ ;  /* 0x000000010b0b7810 */ /* 0x000fc80007ffe0ff */
[----:B------:R-:W-:-:S13]  /*1a80*/  ISETP.GE.U32.AND P0, PT, R11, 0x3, PT ;  /* 0x000000030b00780c */ /* 0x000fda0003f06070 */
[----:B------:R-:W-:Y:S01]  /*1a90*/  @P0 CALL.REL.NOINC `(.L_x_25) ;  /* 0x0000001000000944 */ /* 0x000fe20003c00000 */
[----:B------:R-:W-:Y:S05]  /*1aa0*/  BRA `(.L_x_26) ;  /* 0xffffeb4000007947 */ /* 0x000fea000383ffff */
.L_x_25:
[----:B------:R-:W-:-:S04]  /*1ab0*/  DEPBAR.LE SB0, 0x2 ;  /* 0x000080800000791a */ /* 0x000fc80000000000 */
.L_x_1:
[----:B------:R-:W-:Y:S05]  /*1ac0*/  BSYNC B0 ;  /* 0x0000000000007941 */ /* 0x000fea0003800000 */
.L_x_0:
[----:B------:R-:W-:Y:S01]  /*1ad0*/  IMAD.MOV.U32 R2, RZ, RZ, c[0x0][0x180] ;  /* 0x00006000ff027624 */ /* 0x000fe200078e00ff */
[----:B------:R-:W-:Y:S01]  /*1ae0*/  BAR.SYNC.DEFER_BLOCKING 0x0 ;  /* 0x0000000000007b1d */ /* 0x000fe20000010000 */
[----:B------:R-:W-:Y:S01]  /*1af0*/  IMAD.MOV.U32 R26, RZ, RZ, RZ ;  /* 0x000000ffff1a7224 */ /* 0x000fe200078e00ff */
[----:B-1----:R-:W-:Y:S01]  /*1b00*/  CS2R R28, SRZ ;  /* 0x00000000001c7805 */ /* 0x002fe2000001ff00 */
[----:B------:R-:W-:Y:S01]  /*1b10*/  IMAD.MOV.U32 R30, RZ, RZ, RZ ;  /* 0x000000ffff1e7224 */ /* 0x000fe200078e00ff */
[----:B------:R-:W-:Y:S01]  /*1b20*/  ISETP.GE.AND P0, PT, R2, 0x1, PT ;  /* 0x000000010200780c */ /* 0x000fe20003f06270 */
[----:B------:R-:W-:Y:S01]  /*1b30*/  CS2R R68, SRZ ;  /* 0x0000000000447805 */ /* 0x000fe2000001ff00 */
[----:B------:R-:W-:Y:S01]  /*1b40*/  IMAD.MOV.U32 R80, RZ, RZ, RZ ;  /* 0x000000ffff507224 */ /* 0x000fe200078e00ff */
        /* <DEDUP_REMOVED lines=27> */
[----:B------:R-:W-:Y:S05]  /*1d00*/  @!P0 BRA `(.L_x_27) ;  /* 0x0000253000008947 */ /* 0x000fea0003800000 */
[C---:B------:R-:W-:Y:S01]  /*1d10*/  IADD3 R4, R0.reuse, 0x20, RZ ;  /* 0x0000002000047810 */ /* 0x040fe20007ffe0ff */
[C---:B------:R-:W-:Y:S01]  /*1d20*/  IMAD.SHL.U32 R3, R0.reuse, 0x8, RZ ;  /* 0x0000000800037824 */ /* 0x040fe200078e00ff */
[----:B------:R-:W-:Y:S01]  /*1d30*/  IADD3 R7, R0, 0x40, RZ ;  /* 0x0000004000077810 */ /* 0x000fe20007ffe0ff */
[----:B------:R-:W-:Y:S01]  /*1d40*/  IMAD.MOV.U32 R26, RZ, RZ, RZ ;  /* 0x000000ffff1a7224 */ /* 0x000fe200078e00ff */
[----:B------:R-:W-:Y:S01]  /*1d50*/  SHF.R.S32.HI R5, RZ, 0x1f, R4 ;  /* 0x0000001fff057819 */ /* 0x000fe20000011404 */
[----:B------:R-:W-:Y:S01]  /*1d60*/  IMAD.SHL.U32 R6, R4, 0x8, RZ ;  /* 0x0000000804067824 */ /* 0x000fe200078e00ff */
[----:B------:R-:W-:Y:S01]  /*1d70*/  SHF.R.S32.HI R2, RZ, 0x1f, R3 ;  /* 0x0000001fff027819 */ /* 0x000fe20000011403 */
[----:B------:R-:W-:Y:S01]  /*1d80*/  CS2R R28, SRZ ;  /* 0x00000000001c7805 */ /* 0x000fe2000001ff00 */
[----:B------:R-:W-:Y:S01]  /*1d90*/  SHF.R.S32.HI R8, RZ, 0x1f, R7 ;  /* 0x0000001fff087819 */ /* 0x000fe20000011407 */
[----:B------:R-:W-:Y:S01]  /*1da0*/  IMAD.MOV.U32 R30, RZ, RZ, RZ ;  /* 0x000000ffff1e7224 */ /* 0x000fe200078e00ff */
[CC--:B------:R-:W-:Y:S01]  /*1db0*/  LEA.HI R13, R5.reuse, R4.reuse, RZ, 0x2 ;  /* 0x00000004050d7211 */ /* 0x0c0fe200078f10ff */
[----:B------:R-:W-:Y:S01]  /*1dc0*/  CS2R R68, SRZ ;  /* 0x0000000000447805 */ /* 0x000fe2000001ff00 */
[----:B------:R-:W-:Y:S01]  /*1dd0*/  LEA.HI R16, R5, R4, RZ, 0x4 ;  /* 0x0000000405107211 */ /* 0x000fe200078f20ff */
        /* <DEDUP_REMOVED lines=8> */
[----:B------:R-:W-:Y:S01]  /*1e60*/  IMAD.SHL.U32 R8, R7, 0x8, RZ ;  /* 0x0000000807087824 */ /* 0x000fe200078e00ff */
[----:B------:R-:W-:Y:S01]  /*1e70*/  LOP3.LUT R2, R4, 0xffffffe0, RZ, 0xc0, !PT ;  /* 0xffffffe004027812 */ /* 0x000fe200078ec0ff */
[----:B------:R-:W-:Y:S01]  /*1e80*/  IMAD.MOV.U32 R158, RZ, RZ, RZ ;  /* 0x000000ffff9e7224 */ /* 0x000fe200078e00ff */
[----:B------:R-:W-:Y:S01]  /*1e90*/  LOP3.LUT R4, R5, 0xffffff80, RZ, 0xc0, !PT ;  /* 0xffffff8005047812 */ /* 0x000fe200078ec0ff */
[----:B------:R-:W-:Y:S01]  /*1ea0*/  CS2R R156, SRZ ;  /* 0x00000000009c7805 */ /* 0x000fe2000001ff00 */
[----:B------:R-:W-:Y:S01]  /*1eb0*/  SHF.R.S32.HI R5, RZ, 0x1f, R6 ;  /* 0x0000001fff057819 */ /* 0x000fe20000011406 */
[C---:B------:R-:W-:Y:S01]  /*1ec0*/  IMAD.IADD R2, R3.reuse, 0x1, -R2 ;  /* 0x0000000103027824 */ /* 0x040fe200078e0a02 */
[----:B------:R-:W-:Y:S01]  /*1ed0*/  SHF.R.S32.HI R11, RZ, 0x1f, R8 ;  /* 0x0000001fff0b7819 */ /* 0x000fe20000011408 */
[----:B------:R-:W-:Y:S01]  /*1ee0*/  IMAD.IADD R3, R3, 0x1, -R4 ;  /* 0x0000000103037824 */ /* 0x000fe200078e0a04 */
[CC--:B------:R-:W-:Y:S01]  /*1ef0*/  LEA.HI R4, R5.reuse, R6.reuse, RZ, 0x5 ;  /* 0x0000000605047211 */ /* 0x0c0fe200078f28ff */
[----:B------:R-:W-:Y:S01]  /*1f00*/  IMAD.MOV.U32 R130, RZ, RZ, RZ ;  /* 0x000000ffff827224 */ /* 0x000fe200078e00ff */
[----:B------:R-:W-:Y:S01]  /*1f10*/  LEA.HI R7, R5, R6, RZ, 0x7 ;  /* 0x0000000605077211 */ /* 0x000fe200078f38ff */
[----:B------:R-:W-:Y:S01]  /*1f20*/  CS2R R128, SRZ ;  /* 0x0000000000807805 */ /* 0x000fe2000001ff00 */
[CC--:B------:R-:W-:Y:S01]  /*1f30*/  LEA.HI R10, R11.reuse, R8.reuse, RZ, 0x5 ;  /* 0x000000080b0a7211 */ /* 0x0c0fe200078f28ff */
[----:B------:R-:W-:Y:S01]  /*1f40*/  IMAD.MOV.U32 R126, RZ, RZ, RZ ;  /* 0x000000ffff7e7224 */ /* 0x000fe200078e00ff */
[----:B------:R-:W-:Y:S01]  /*1f50*/  LOP3.LUT R5, R4, 0xffffffe0, RZ, 0xc0, !PT ;  /* 0xffffffe004057812 */ /* 0x000fe200078ec0ff */
[----:B------:R-:W-:Y:S01]  /*1f60*/  CS2R R124, SRZ ;  /* 0x00000000007c7805 */ /* 0x000fe2000001ff00 */
[----:B------:R-:W-:Y:S01]  /*1f70*/  LEA.HI R12, R11, R8, RZ, 0x7 ;  /* 0x000000080b0c7211 */ /* 0x000fe200078f38ff */
[----:B------:R-:W-:Y:S01]  /*1f80*/  IMAD.MOV.U32 R122, RZ, RZ, RZ ;  /* 0x000000ffff7a7224 */ /* 0x000fe200078e00ff */
[----:B------:R-:W-:Y:S01]  /*1f90*/  LOP3.LUT R7, R7, 0xffffff80, RZ, 0xc0, !PT ;  /* 0xffffff8007077812 */ /* 0x000fe200078ec0ff */
[----:B------:R-:W-:Y:S01]  /*1fa0*/  IMAD.IADD R4, R6, 0x1, -R5 ;  /* 0x0000000106047824 */ /* 0x000fe200078e0a05 */
[----:B------:R-:W-:Y:S01]  /*1fb0*/  LOP3.LUT R11, R10, 0xffffffe0, RZ, 0xc0, !PT ;  /* 0xffffffe00a0b7812 */ /* 0x000fe200078ec0ff */
[----:B------:R-:W-:Y:S01]  /*1fc0*/  CS2R R120, SRZ ;  /* 0x0000000000787805 */ /* 0x000fe2000001ff00 */
[----:B------:R-:W-:Y:S01]  /*1fd0*/  LOP3.LUT R17, R12, 0xffffff80, RZ, 0xc0, !PT ;  /* 0xffffff800c117812 */ /* 0x000fe200078ec0ff */
[----:B------:R-:W-:Y:S01]  /*1fe0*/  IMAD.IADD R5, R6, 0x1, -R7 ;  /* 0x0000000106057824 */ /* 0x000fe200078e0a07 */
[CC--:B------:R-:W-:Y:S01]  /*1ff0*/  LEA.HI R12, R9.reuse, R0.reuse, RZ, 0x2 ;  /* 0x00000000090c7211 */ /* 0x0c0fe200078f10ff */
[----:B------:R-:W-:Y:S01]  /*2000*/  IMAD.IADD R6, R8, 0x1, -R11 ;  /* 0x0000000108067824 */ /* 0x000fe200078e0a0b */
[----:B------:R-:W-:Y:S01]  /*2010*/  IMNMX R11, R0, 0x1e0, !PT ;  /* 0x000001e0000b7817 */ /* 0x000fe20007800200 */
[----:B------:R-:W-:Y:S01]  /*2020*/  IMAD.IADD R7, R8, 0x1, -R17 ;  /* 0x0000000108077824 */ /* 0x000fe200078e0a11 */
[----:B------:R-:W-:Y:S01]  /*2030*/  LEA.HI R14, R9, R0, RZ, 0x4 ;  /* 0x00000000090e7211 */ /* 0x000fe200078f20ff */
[----:B------:R-:W-:Y:S01]  /*2040*/  IMAD.MOV.U32 R9, RZ, RZ, RZ ;  /* 0x000000ffff097224 */ /* 0x000fe200078e00ff */
[----:B------:R-:W-:Y:S01]  /*2050*/  IADD3 R10, -R0, 0x1f, R11 ;  /* 0x0000001f000a7810 */ /* 0x000fe20007ffe10b */
[----:B------:R-:W-:Y:S01]  /*2060*/  IMAD.MOV.U32 R110, RZ, RZ, RZ ;  /* 0x000000ffff6e7224 */ /* 0x000fe200078e00ff */
[----:B------:R-:W-:Y:S01]  /*2070*/  SHF.R.S32.HI R11, RZ, 0x2, R12 ;  /* 0x00000002ff0b7819 */ /* 0x000fe2000001140c */
[----:B------:R-:W-:Y:S01]  /*2080*/  CS2R R108, SRZ ;  /* 0x00000000006c7805 */ /* 0x000fe2000001ff00 */
[----:B------:R-:W-:Y:S01]  /*2090*/  SHF.R.S32.HI R13, RZ, 0x2, R13 ;  /* 0x00000002ff0d7819 */ /* 0x000fe2000001140d */
[----:B------:R-:W-:Y:S01]  /*20a0*/  IMAD.MOV.U32 R106, RZ, RZ, RZ ;  /* 0x000000ffff6a7224 */ /* 0x000fe200078e00ff */
[----:B------:R-:W-:Y:S01]  /*20b0*/  SHF.R.S32.HI R15, RZ, 0x2, R15 ;  /* 0x00000002ff0f7819 */ /* 0x000fe2000001140f */
[----:B------:R-:W-:Y:S01]  /*20c0*/  CS2R R104, SRZ ;  /* 0x0000000000687805 */ /* 0x000fe2000001ff00 */
[----:B------:R-:W-:Y:S01]  /*20d0*/  SHF.R.S32.HI R12, RZ, 0x4, R14 ;  /* 0x00000004ff0c7819 */ /* 0x000fe2000001140e */
[----:B------:R-:W-:Y:S01]  /*20e0*/  IMAD.IADD R14, R172, 0x1, R11 ;  /* 0x00000001ac0e7824 */ /* 0x000fe200078e020b */
[----:B------:R-:W-:Y:S01]  /*20f0*/  LEA.HI R19, R10, 0x1, RZ, 0x1b ;  /* 0x000000010a137811 */ /* 0x000fe200078fd8ff */
[----:B------:R-:W-:Y:S01]  /*2100*/  IMAD.IADD R17, R172, 0x1, R13 ;  /* 0x00000001ac117824 */ /* 0x000fe200078e020d */
[----:B------:R-:W-:Y:S01]  /*2110*/  IADD3 R8, R0, 0x60, RZ ;  /* 0x0000006000087810 */ /* 0x000fe20007ffe0ff */
[----:B------:R-:W-:Y:S01]  /*2120*/  IMAD.IADD R18, R172, 0x1, R15 ;  /* 0x00000001ac127824 */ /* 0x000fe200078e020f */
        /* <DEDUP_REMOVED lines=12> */
[----:B------:R-:W-:Y:S01]  /*21f0*/  SHF.R.S32.HI R16, RZ, 0x4, R16 ;  /* 0x00000004ff107819 */ /* 0x000fe20000011410 */
[----:B------:R-:W-:Y:S01]  /*2200*/  IMAD R21, R14, c[0x0][0x180], RZ ;  /* 0x000060000e157a24 */ /* 0x000fe200078e02ff */
[----:B------:R-:W-:Y:S01]  /*2210*/  SHF.R.S32.HI R20, RZ, 0x4, R20 ;  /* 0x00000004ff147819 */ /* 0x000fe20000011414 */
[----:B------:R-:W-:Y:S01]  /*2220*/  IMAD R22, R17, c[0x0][0x180], RZ ;  /* 0x0000600011167a24 */ /* 0x000fe200078e02ff */
[----:B------:R-:W-:Y:S01]  /*2230*/  LOP3.LUT R19, R19, 0x3, RZ, 0xc0, !PT ;  /* 0x0000000313137812 */ /* 0x000fe200078ec0ff */
[----:B------:R-:W-:-:S02]  /*2240*/  IMAD R23, R18, c[0x0][0x180], RZ ;  /* 0x0000600012177a24 */ /* 0x000fc400078e02ff */
[----:B------:R-:W-:Y:S02]  /*2250*/  IMAD.IADD R24, R170, 0x1, R7 ;  /* 0x00000001aa187824 */ /* 0x000fe400078e0207 */
.L_x_53:
[----:B------:R-:W-:-:S13]  /*2260*/  ISETP.GE.AND P0, PT, R0, 0x20, PT ;  /* 0x000000200000780c */ /* 0x000fda0003f06270 */
[----:B-1----:R-:W-:Y:S05]  /*2270*/  @!P0 BRA `(.L_x_28) ;  /* 0x000009c000008947 */ /* 0x002fea0003800000 */
[----:B------:R-:W1:Y:S01]  /*2280*/  S2R R60, SR_LANEID ;  /* 0x00000000003c7919 */ /* 0x000e620000000000 */
[----:B------:R-:W-:Y:S01]  /*2290*/  LOP3.LUT R56, R9, 0x3, RZ, 0xc0, !PT ;  /* 0x0000000309387812 */ /* 0x000fe200078ec0ff */
[----:B------:R-:W-:Y:S01]  /*22a0*/  IMAD.MOV.U32 R61, RZ, RZ, 0x2800 ;  /* 0x00002800ff3d7424 */ /* 0x000fe200078e00ff */
[----:B------:R-:W-:Y:S03]  /*22b0*/  WARPSYNC 0xffffffff ;  /* 0xffffffff00007948 */ /* 0x000fe60003800000 */
[C---:B------:R-:W-:Y:S02]  /*22c0*/  IMAD R58, R56.reuse, R61, 0x80 ;  /* 0x00000080383a7424 */ /* 0x040fe400078e023d */
[----:B------:R-:W-:Y:S02]  /*22d0*/  IMAD R71, R56, 0x2200, RZ ;  /* 0x0000220038477824 */ /* 0x000fe400078e02ff */
[----:B------:R-:W-:-:S03]  /*22e0*/  IMAD R82, R25, 0xd20, R58 ;  /* 0x00000d2019527824 */ /* 0x000fc600078e023a */
[C---:B------:R-:W-:Y:S02]  /*22f0*/  IADD3 R61, R71.reuse, 0xa0e0, RZ ;  /* 0x0000a0e0473d7810 */ /* 0x040fe40007ffe0ff */
[----:B------:R-:W-:Y:S02]  /*2300*/  IADD3 R56, R82, 0x500, RZ ;  /* 0x0000050052387810 */ /* 0x000fe40007ffe0ff */
[C---:B------:R-:W-:Y:S02]  /*2310*/  IADD3 R63, R71.reuse, 0xa100, RZ ;  /* 0x0000a100473f7810 */ /* 0x040fe40007ffe0ff */
[C---:B------:R-:W-:Y:S02]  /*2320*/  IADD3 R65, R71.reuse, 0xa120, RZ ;  /* 0x0000a12047417810 */ /* 0x040fe40007ffe0ff */
[----:B------:R-:W-:Y:S02]  /*2330*/  IADD3 R67, R71, 0xa140, RZ ;  /* 0x0000a14047437810 */ /* 0x000fe40007ffe0ff */
[----:B-1----:R-:W-:-:S02]  /*2340*/  SHF.R.U32.HI R57, RZ, 0x3, R60 ;  /* 0x00000003ff397819 */ /* 0x002fc4000001163c */
[----:B------:R-:W-:Y:S02]  /*2350*/  LOP3.LUT R59, R60, 0x7, RZ, 0xc0, !PT ;  /* 0x000000073c3b7812 */ /* 0x000fe400078ec0ff */
[----:B------:R-:W-:Y:S01]  /*2360*/  SHF.R.U32.HI R60, RZ, 0x4, R60 ;  /* 0x00000004ff3c7819 */ /* 0x000fe2000001163c */
[----:B------:R-:W-:Y:S01]  /*2370*/  IMAD.SHL.U32 R62, R57, 0x8, RZ ;  /* 0x00000008393e7824 */ /* 0x000fe200078e00ff */
[----:B------:R-:W-:-:S03]  /*2380*/  IADD3 R57, R71, 0xa080, RZ ;  /* 0x0000a08047397810 */ /* 0x000fc60007ffe0ff */
[----:B------:R-:W-:Y:S01]  /*2390*/  IMAD.SHL.U32 R60, R60, 0x8, RZ ;  /* 0x000000083c3c7824 */ /* 0x000fe200078e00ff */
[----:B------:R-:W-:-:S05]  /*23a0*/  LOP3.LUT R59, R62, 0x8, R59, 0xe2, !PT ;  /* 0x000000083e3b7812 */ /* 0x000fca00078ee23b */
[C-C-:B------:R-:W-:Y:S02]  /*23b0*/  IMAD R70, R59.reuse, 0x88, R60.reuse ;  /* 0x000000883b467824 */ /* 0x140fe400078e023c */
[----:B------:R-:W-:Y:S01]  /*23c0*/  IMAD R83, R59, 0x28, R60 ;  /* 0x000000283b537824 */ /* 0x000fe200078e023c */
[C---:B------:R-:W-:Y:S01]  /*23d0*/  IADD3 R59, R71.reuse, 0xa0c0, RZ ;  /* 0x0000a0c0473b7810 */ /* 0x040fe20007ffe0ff */
[C---:B------:R-:W-:Y:S01]  /*23e0*/  IMAD.U32 R144, R70.reuse, 0x2, R57 ;  /* 0x0000000246907824 */ /* 0x040fe200078e0039 */
[----:B------:R-:W-:Y:S01]  /*23f0*/  IADD3 R57, R71, 0xa0a0, RZ ;  /* 0x0000a0a047397810 */ /* 0x000fe20007ffe0ff */
[C---:B------:R-:W-:Y:S02]  /*2400*/  IMAD.U32 R72, R70.reuse, 0x2, R61 ;  /* 0x0000000246487824 */ /* 0x040fe400078e003d */
[----:B------:R-:W-:Y:S01]  /*2410*/  IMAD.U32 R132, R83, 0x2, R56 ;  /* 0x0000000253847824 */ /* 0x000fe200078e0038 */
[----:B------:R-:W-:Y:S01]  /*2420*/  LDSM.16.MT88.4 R116, [R144] ;  /* 0x000000009074783b */ /* 0x000fe20000004200 */
[C---:B------:R-:W-:Y:S01]  /*2430*/  IMAD.U32 R148, R70.reuse, 0x2, R57 ;  /* 0x0000000246947824 */ /* 0x040fe200078e0039 */
[----:B------:R-:W-:Y:S01]  /*2440*/  IADD3 R57, R71, 0xa160, RZ ;  /* 0x0000a16047397810 */ /* 0x000fe20007ffe0ff */
[----:B------:R-:W-:Y:S01]  /*2450*/  IMAD.U32 R84, R83, 0x2, R82 ;  /* 0x0000000253547824 */ /* 0x000fe200078e0052 */
[----:B------:R-:W-:Y:S01]  /*2460*/  LDSM.16.MT88.4 R96, [R72] ;  /* 0x000000004860783b */ /* 0x000fe20000004200 */
[----:B------:R-:W-:-:S02]  /*2470*/  IMAD.U32 R76, R70, 0x2, R63 ;  /* 0x00000002464c7824 */ /* 0x000fc400078e003f */
[C---:B------:R-:W-:Y:S01]  /*2480*/  IMAD.U32 R65, R70.reuse, 0x2, R65 ;  /* 0x0000000246417824 */ /* 0x040fe200078e0041 */
[----:B------:R-:W-:Y:S01]  /*2490*/  LDSM.16.M88.4 R132, [R132] ;  /* 0x000000008484783b */ /* 0x000fe20000000200 */
[C---:B------:R-:W-:Y:S02]  /*24a0*/  IMAD.U32 R152, R70.reuse, 0x2, R59 ;  /* 0x0000000246987824 */ /* 0x040fe400078e003b */
[C---:B------:R-:W-:Y:S01]  /*24b0*/  IMAD.U32 R140, R70.reuse, 0x2, R67 ;  /* 0x00000002468c7824 */ /* 0x040fe200078e0043 */
[----:B------:R-:W1:Y:S01]  /*24c0*/  LDSM.16.MT88.4 R72, [R72] ;  /* 0x000000004848783b */ /* 0x000e620000004200 */
[----:B------:R-:W-:-:S03]  /*24d0*/  IMAD.U32 R136, R70, 0x2, R57 ;  /* 0x0000000246887824 */ /* 0x000fc600078e0039 */
[----:B------:R-:W-:Y:S04]  /*24e0*/  LDSM.16.MT88.4 R92, [R76] ;  /* 0x000000004c5c783b */ /* 0x000fe80000004200 */
[----:B------:R-:W2:Y:S04]  /*24f0*/  LDSM.16.M88.4 R84, [R84] ;  /* 0x000000005454783b */ /* 0x000ea80000000200 */
[----:B------:R-:W-:Y:S04]  /*2500*/  LDSM.16.MT88.4 R88, [R65] ;  /* 0x000000004158783b */ /* 0x000fe80000004200 */
[----:B------:R-:W3:Y:S04]  /*2510*/  LDSM.16.MT88.4 R76, [R76] ;  /* 0x000000004c4c783b */ /* 0x000ee80000004200 */
[----:B------:R-:W4:Y:S04]  /*2520*/  LDSM.16.MT88.4 R112, [R148] ;  /* 0x000000009470783b */ /* 0x000f280000004200 */
[----:B------:R-:W5:Y:S04]  /*2530*/  LDSM.16.MT88.4 R100, [R152] ;  /* 0x000000009864783b */ /* 0x000f680000004200 */
[----:B------:R-:W4:Y:S04]  /*2540*/  LDSM.16.MT88.4 R56, [R140] ;  /* 0x000000008c38783b */ /* 0x000f280000004200 */
[----:B------:R-:W4:Y:S04]  /*2550*/  LDSM.16.MT88.4 R60, [R136] ;  /* 0x00000000883c783b */ /* 0x000f280000004200 */
[----:B------:R-:W4:Y:S04]  /*2560*/  LDSM.16.MT88.4 R64, [R65] ;  /* 0x000000004140783b */ /* 0x000f280000004200 */
[----:B------:R-:W4:Y:S01]  /*2570*/  LDSM.16.MT88.4 R144, [R144] ;  /* 0x000000009090783b */ /* 0x000f220000004200 */
[----:B-1----:R-:W-:Y:S03]  /*2580*/  HMMA.16816.F16 R156, R132, R72, R156 ;  /* 0x00000048849c723c */ /* 0x002fe6000000089c */
[----:B------:R-:W1:Y:S04]  /*2590*/  LDSM.16.MT88.4 R148, [R148] ;  /* 0x000000009494783b */ /* 0x000e680000004200 */
[----:B------:R-:W1:Y:S01]  /*25a0*/  LDSM.16.MT88.4 R152, [R152] ;  /* 0x000000009898783b */ /* 0x000e620000004200 */
[C---:B------:R-:W-:Y:S01]  /*25b0*/  IADD3 R72, R82.reuse, 0x20, RZ ;  /* 0x0000002052487810 */ /* 0x040fe20007ffe0ff */
[----:B--2---:R-:W-:Y:S01]  /*25c0*/  HMMA.16816.F16 R44, R84, R96, R44 ;  /* 0x00000060542c723c */ /* 0x004fe2000000082c */
[----:B------:R-:W-:Y:S01]  /*25d0*/  IADD3 R82, R82, 0x520, RZ ;  /* 0x0000052052527810 */ /* 0x000fe20007ffe0ff */
[----:B------:R-:W2:Y:S01]  /*25e0*/  LDSM.16.MT88.4 R140, [R140] ;  /* 0x000000008c8c783b */ /* 0x000ea20000004200 */
[----:B------:R-:W-:-:S03]  /*25f0*/  IADD3 R73, R71, 0xb1a0, RZ ;  /* 0x0000b1a047497810 */ /* 0x000fc60007ffe0ff */
[----:B------:R-:W1:Y:S01]  /*2600*/  LDSM.16.MT88.4 R136, [R136] ;  /* 0x000000008888783b */ /* 0x000e620000004200 */
[C---:B------:R-:W-:Y:S01]  /*2610*/  IMAD.U32 R96, R83.reuse, 0x2, R72 ;  /* 0x0000000253607824 */ /* 0x040fe200078e0048 */
[----:B---3--:R-:W-:Y:S01]  /*2620*/  HMMA.16816.F16 R160, R132, R76, R160 ;  /* 0x0000004c84a0723c */ /* 0x008fe200000008a0 */
[----:B------:R-:W-:Y:S01]  /*2630*/  IMAD.U32 R171, R83, 0x2, R82 ;  /* 0x0000000253ab7824 */ /* 0x000fe200078e0052 */
[----:B------:R-:W-:-:S05]  /*2640*/  IADD3 R83, R71, 0xb220, RZ ;  /* 0x0000b22047537810 */ /* 0x000fca0007ffe0ff */
[----:B------:R-:W-:Y:S01]  /*2650*/  IADD3 R77, R71, 0xb1e0, RZ ;  /* 0x0000b1e0474d7810 */ /* 0x000fe20007ffe0ff */
[----:B------:R-:W-:Y:S01]  /*2660*/  HMMA.16816.F16 R32, R84, R116, R32 ;  /* 0x000000745420723c */ /* 0x000fe20000000820 */
[----:B------:R-:W-:-:S03]  /*2670*/  IMAD.U32 R72, R70, 0x2, R83 ;  /* 0x0000000246487824 */ /* 0x000fc600078e0053 */
[----:B------:R-:W-:-:S04]  /*2680*/  IMAD.U32 R82, R70, 0x2, R77 ;  /* 0x0000000246527824 */ /* 0x000fc800078e004d */
[C---:B------:R-:W-:Y:S01]  /*2690*/  HMMA.16816.F16 R34, R84.reuse, R118, R34 ;  /* 0x000000765422723c */ /* 0x040fe20000000822 */
[----:B------:R-:W-:Y:S07]  /*26a0*/  LDSM.16.MT88.4 R116, [R82] ;  /* 0x000000005274783b */ /* 0x000fee0000004200 */
[C---:B----4-:R-:W-:Y:S08]  /*26b0*/  HMMA.16816.F16 R36, R84.reuse, R112, R36 ;  /* 0x000000705424723c */ /* 0x050ff00000000824 */
[C---:B------:R-:W-:Y:S08]  /*26c0*/  HMMA.16816.F16 R38, R84.reuse, R114, R38 ;  /* 0x000000725426723c */ /* 0x040ff00000000826 */
[C---:B-----5:R-:W-:Y:S08]  /*26d0*/  HMMA.16816.F16 R40, R84.reuse, R100, R40 ;  /* 0x000000645428723c */ /* 0x060ff00000000828 */
[C---:B------:R-:W-:Y:S08]  /*26e0*/  HMMA.16816.F16 R42, R84.reuse, R102, R42 ;  /* 0x00000066542a723c */ /* 0x040ff0000000082a */
[C---:B------:R-:W-:Y:S01]  /*26f0*/  HMMA.16816.F16 R46, R84.reuse, R98, R46 ;  /* 0x00000062542e723c */ /* 0x040fe2000000082e */
[----:B------:R-:W-:Y:S07]  /*2700*/  LDSM.16.M88.4 R96, [R96] ;  /* 0x000000006060783b */ /* 0x000fee0000000200 */
[C---:B------:R-:W-:Y:S08]  /*2710*/  HMMA.16816.F16 R48, R84.reuse, R92, R48 ;  /* 0x0000005c5430723c */ /* 0x040ff00000000830 */
[C---:B------:R-:W-:Y:S08]  /*2720*/  HMMA.16816.F16 R50, R84.reuse, R94, R50 ;  /* 0x0000005e5432723c */ /* 0x040ff00000000832 */
[C---:B------:R-:W-:Y:S07]  /*2730*/  HMMA.16816.F16 R52, R84.reuse, R88, R52 ;  /* 0x000000585434723c */ /* 0x040fee0000000834 */
[C---:B------:R-:W-:Y:S01]  /*2740*/  IMAD.U32 R88, R70.reuse, 0x2, R73 ;  /* 0x0000000246587824 */ /* 0x040fe200078e0049 */
[C---:B------:R-:W-:Y:S08]  /*2750*/  HMMA.16816.F16 R54, R84.reuse, R90, R54 ;  /* 0x0000005a5436723c */ /* 0x040ff00000000836 */
[C---:B------:R-:W-:Y:S08]  /*2760*/  HMMA.16816.F16 R56, R84.reuse, R56, R104 ;  /* 0x000000385438723c */ /* 0x040ff00000000868 */
[C---:B------:R-:W-:Y:S08]  /*2770*/  HMMA.16816.F16 R58, R84.reuse, R58, R106 ;  /* 0x0000003a543a723c */ /* 0x040ff0000000086a */
[C---:B------:R-:W-:Y:S08]  /*2780*/  HMMA.16816.F16 R60, R84.reuse, R60, R108 ;  /* 0x0000003c543c723c */ /* 0x040ff0000000086c */
[----:B------:R-:W-:Y:S01]  /*2790*/  HMMA.16816.F16 R62, R84, R62, R110 ;  /* 0x0000003e543e723c */ /* 0x000fe2000000086e */
[----:B------:R-:W-:Y:S06]  /*27a0*/  LDSM.16.MT88.4 R108, [R72] ;  /* 0x00000000486c783b */ /* 0x000fec0000004200 */
[----:B------:R-:W-:Y:S01]  /*27b0*/  IADD3 R85, R71, 0xb240, RZ ;  /* 0x0000b24047557810 */ /* 0x000fe20007ffe0ff */
[----:B------:R-:W-:Y:S04]  /*27c0*/  HMMA.16816.F16 R158, R132, R74, R158 ;  /* 0x0000004a849e723c */ /* 0x000fe8000000089e */
[----:B------:R-:W-:-:S03]  /*27d0*/  IMAD.U32 R174, R70, 0x2, R85 ;  /* 0x0000000246ae7824 */ /* 0x000fc600078e0055 */
[C---:B------:R-:W-:Y:S01]  /*27e0*/  IADD3 R75, R71.reuse, 0xb1c0, RZ ;  /* 0x0000b1c0474b7810 */ /* 0x040fe20007ffe0ff */
[C---:B------:R-:W-:Y:S01]  /*27f0*/  HMMA.16816.F16 R162, R132.reuse, R78, R162 ;  /* 0x0000004e84a2723c */ /* 0x040fe200000008a2 */
[----:B------:R-:W-:Y:S03]  /*2800*/  LDSM.16.MT88.4 R104, [R174] ;  /* 0x00000000ae68783b */ /* 0x000fe60000004200 */
[C---:B------:R-:W-:Y:S02]  /*2810*/  IMAD.U32 R84, R70.reuse, 0x2, R75 ;  /* 0x0000000246547824 */ /* 0x040fe400078e004b */
[----:B------:R-:W-:Y:S01]  /*2820*/  LDSM.16.MT88.4 R72, [R72] ;  /* 0x000000004848783b */ /* 0x000fe20000004200 */
[----:B------:R-:W-:Y:S01]  /*2830*/  IADD3 R79, R71, 0xb200, RZ ;  /* 0x0000b200474f7810 */ /* 0x000fe20007ffe0ff */
[----:B------:R-:W-:Y:S04]  /*2840*/  HMMA.16816.F16 R164, R132, R64, R164 ;  /* 0x0000004084a4723c */ /* 0x000fe800000008a4 */
[----:B------:R-:W-:-:S03]  /*2850*/  IMAD.U32 R79, R70, 0x2, R79 ;  /* 0x00000002464f7824 */ /* 0x000fc600078e004f */
[C---:B------:R-:W-:Y:S01]  /*2860*/  IADD3 R65, R71.reuse, 0xb180, RZ ;  /* 0x0000b18047417810 */ /* 0x040fe20007ffe0ff */
[C---:B------:R-:W-:Y:S01]  /*2870*/  HMMA.16816.F16 R144, R132.reuse, R144, R120 ;  /* 0x000000908490723c */ /* 0x040fe20000000878 */
[----:B------:R-:W-:Y:S01]  /*2880*/  IADD3 R71, R71, 0xb260, RZ ;  /* 0x0000b26047477810 */ /* 0x000fe20007ffe0ff */
[----:B------:R-:W-:Y:S02]  /*2890*/  LDSM.16.MT88.4 R112, [R79] ;  /* 0x000000004f70783b */ /* 0x000fe40000004200 */
[C---:B------:R-:W-:Y:S02]  /*28a0*/  IMAD.U32 R92, R70.reuse, 0x2, R65 ;  /* 0x00000002465c7824 */ /* 0x040fe400078e0041 */
[----:B------:R-:W-:Y:S01]  /*28b0*/  IMAD.U32 R173, R70, 0x2, R71 ;  /* 0x0000000246ad7824 */ /* 0x000fe200078e0047 */
[----:B------:R-:W-:Y:S01]  /*28c0*/  LDSM.16.MT88.4 R76, [R79] ;  /* 0x000000004f4c783b */ /* 0x000fe20000004200 */
[C---:B------:R-:W-:Y:S03]  /*28d0*/  HMMA.16816.F16 R146, R132.reuse, R146, R122 ;  /* 0x000000928492723c */ /* 0x040fe6000000087a */
[----:B------:R-:W-:Y:S04]  /*28e0*/  LDSM.16.MT88.4 R120, [R84] ;  /* 0x000000005478783b */ /* 0x000fe80000004200 */
[----:B------:R-:W-:Y:S01]  /*28f0*/  LDSM.16.MT88.4 R100, [R173] ;  /* 0x00000000ad64783b */ /* 0x000fe20000004200 */
[C---:B-1----:R-:W-:Y:S03]  /*2900*/  HMMA.16816.F16 R148, R132.reuse, R148, R124 ;  /* 0x000000948494723c */ /* 0x042fe6000000087c */
[----:B------:R-:W-:Y:S05]  /*2910*/  LDSM.16.MT88.4 R84, [R84] ;  /* 0x000000005454783b */ /* 0x000fea0000004200 */
[C---:B------:R-:W-:Y:S01]  /*2920*/  HMMA.16816.F16 R150, R132.reuse, R150, R126 ;  /* 0x000000968496723c */ /* 0x040fe2000000087e */
[----:B------:R-:W-:Y:S04]  /*2930*/  LDSM.16.MT88.4 R124, [R88] ;  /* 0x00000000587c783b */ /* 0x000fe80000004200 */
[----:B------:R-:W-:Y:S03]  /*2940*/  LDSM.16.MT88.4 R88, [R88] ;  /* 0x000000005858783b */ /* 0x000fe60000004200 */
[C---:B------:R-:W-:Y:S08]  /*2950*/  HMMA.16816.F16 R152, R132.reuse, R152, R128 ;  /* 0x000000988498723c */ /* 0x040ff00000000880 */
[C---:B------:R-:W-:Y:S01]  /*2960*/  HMMA.16816.F16 R154, R132.reuse, R154, R130 ;  /* 0x0000009a849a723c */ /* 0x040fe20000000882 */
[----:B------:R-:W1:Y:S04]  /*2970*/  LDSM.16.MT88.4 R128, [R92] ;  /* 0x000000005c80783b */ /* 0x000e680000004200 */
[----:B------:R-:W-:Y:S03]  /*2980*/  LDSM.16.MT88.4 R92, [R92] ;  /* 0x000000005c5c783b */ /* 0x000fe60000004200 */
[C---:B------:R-:W-:Y:S01]  /*2990*/  HMMA.16816.F16 R166, R132.reuse, R66, R80 ;  /* 0x0000004284a6723c */ /* 0x040fe20000000850 */
[----:B------:R-:W-:Y:S04]  /*29a0*/  LDSM.16.M88.4 R64, [R171] ;  /* 0x00000000ab40783b */ /* 0x000fe80000000200 */
[----:B------:R-:W3:Y:S03]  /*29b0*/  LDSM.16.MT88.4 R80, [R82] ;  /* 0x000000005250783b */ /* 0x000ee60000004200 */
[C---:B--2---:R-:W-:Y:S01]  /*29c0*/  HMMA.16816.F16 R168, R132.reuse, R140, R68 ;  /* 0x0000008c84a8723c */ /* 0x044fe20000000844 */
[----:B------:R-:W2:Y:S07]  /*29d0*/  LDSM.16.MT88.4 R68, [R174] ;  /* 0x00000000ae44783b */ /* 0x000eae0000004200 */
[C---:B------:R-:W-:Y:S01]  /*29e0*/  HMMA.16816.F16 R30, R132.reuse, R142, R30 ;  /* 0x0000008e841e723c */ /* 0x040fe2000000081e */
[----:B------:R-:W4:Y:S07]  /*29f0*/  LDSM.16.MT88.4 R140, [R173] ;  /* 0x00000000ad8c783b */ /* 0x000f2e0000004200 */
[C---:B------:R-:W-:Y:S08]  /*2a00*/  HMMA.16816.F16 R28, R132.reuse, R136, R28 ;  /* 0x00000088841c723c */ /* 0x040ff0000000081c */
[----:B------:R-:W-:Y:S08]  /*2a10*/  HMMA.16816.F16 R26, R132, R138, R26 ;  /* 0x0000008a841a723c */ /* 0x000ff0000000081a */
[C---:B-1----:R-:W-:Y:S08]  /*2a20*/  HMMA.16816.F16 R32, R96.reuse, R128, R32 ;  /* 0x000000806020723c */ /* 0x042ff00000000820 */
[C---:B------:R-:W-:Y:S08]  /*2a30*/  HMMA.16816.F16 R34, R96.reuse, R130, R34 ;  /* 0x000000826022723c */ /* 0x040ff00000000822 */
[C---:B------:R-:W-:Y:S08]  /*2a40*/  HMMA.16816.F16 R36, R96.reuse, R124, R36 ;  /* 0x0000007c6024723c */ /* 0x040ff00000000824 */
[C---:B------:R-:W-:Y:S08]  /*2a50*/  HMMA.16816.F16 R38, R96.reuse, R126, R38 ;  /* 0x0000007e6026723c */ /* 0x040ff00000000826 */
[C---:B------:R-:W-:Y:S08]  /*2a60*/  HMMA.16816.F16 R40, R96.reuse, R120, R40 ;  /* 0x000000786028723c */ /* 0x040ff00000000828 */
[C---:B------:R-:W-:Y:S08]  /*2a70*/  HMMA.16816.F16 R42, R96.reuse, R122, R42 ;  /* 0x0000007a602a723c */ /* 0x040ff0000000082a */
[C---:B------:R-:W-:Y:S08]  /*2a80*/  HMMA.16816.F16 R52, R96.reuse, R108, R52 ;  /* 0x0000006c6034723c */ /* 0x040ff00000000834 */
[----:B------:R-:W-:Y:S08]  /*2a90*/  HMMA.16816.F16 R54, R96, R110, R54 ;  /* 0x0000006e6036723c */ /* 0x000ff00000000836 */
[----:B---3--:R-:W-:Y:S08]  /*2aa0*/  HMMA.16816.F16 R156, R64, R80, R156 ;  /* 0x00000050409c723c */ /* 0x008ff0000000089c */
[C---:B------:R-:W-:Y:S08]  /*2ab0*/  HMMA.16816.F16 R44, R96.reuse, R116, R44 ;  /* 0x00000074602c723c */ /* 0x040ff0000000082c */
[C---:B------:R-:W-:Y:S08]  /*2ac0*/  HMMA.16816.F16 R46, R96.reuse, R118, R46 ;  /* 0x00000076602e723c */ /* 0x040ff0000000082e */
[C---:B------:R-:W-:Y:S08]  /*2ad0*/  HMMA.16816.F16 R48, R96.reuse, R112, R48 ;  /* 0x000000706030723c */ /* 0x040ff00000000830 */
[C---:B------:R-:W-:Y:S08]  /*2ae0*/  HMMA.16816.F16 R50, R96.reuse, R114, R50 ;  /* 0x000000726032723c */ /* 0x040ff00000000832 */
[C---:B------:R-:W-:Y:S08]  /*2af0*/  HMMA.16816.F16 R104, R96.reuse, R104, R56 ;  /* 0x000000686068723c */ /* 0x040ff00000000838 */
[C---:B------:R-:W-:Y:S08]  /*2b00*/  HMMA.16816.F16 R106, R96.reuse, R106, R58 ;  /* 0x0000006a606a723c */ /* 0x040ff0000000083a */
[C---:B------:R-:W-:Y:S08]  /*2b10*/  HMMA.16816.F16 R108, R96.reuse, R100, R60 ;  /* 0x00000064606c723c */ /* 0x040ff0000000083c */
[----:B------:R-:W-:Y:S08]  /*2b20*/  HMMA.16816.F16 R110, R96, R102, R62 ;  /* 0x00000066606e723c */ /* 0x000ff0000000083e */
[C---:B------:R-:W-:Y:S08]  /*2b30*/  HMMA.16816.F16 R120, R64.reuse, R92, R144 ;  /* 0x0000005c4078723c */ /* 0x040ff00000000890 */
        /* <DEDUP_REMOVED lines=10> */
[C---:B--2---:R-:W-:Y:S08]  /*2be0*/  HMMA.16816.F16 R68, R64.reuse, R68, R168 ;  /* 0x000000444044723c */ /* 0x044ff000000008a8 */
[C---:B------:R-:W-:Y:S08]  /*2bf0*/  HMMA.16816.F16 R30, R64.reuse, R70, R30 ;  /* 0x00000046401e723c */ /* 0x040ff0000000081e */
[C---:B----4-:R-:W-:Y:S08]  /*2c00*/  HMMA.16816.F16 R28, R64.reuse, R140, R28 ;  /* 0x0000008c401c723c */ /* 0x050ff0000000081c */
[----:B------:R-:W-:Y:S01]  /*2c10*/  HMMA.16816.F16 R26, R64, R142, R26 ;  /* 0x0000008e401a723c */ /* 0x000fe2000000081a */
[----:B------:R-:W-:Y:S10]  /*2c20*/  @!UPT UIADD3 URZ, URZ, URZ, URZ ;  /* 0x0000003f3f3ff290 */ /* 0x000ff4000fffe03f */
[----:B------:R-:W-:Y:S11]  /*2c30*/  BRA `(.L_x_29) ;  /* 0x000015a000007947 */ /* 0x000ff60003800000 */
.L_x_28:
[----:B------:R-:W-:-:S04]  /*2c40*/  IADD3 R63, R9, 0x3, RZ ;  /* 0x00000003093f7810 */ /* 0x000fc80007ffe0ff */
[----:B------:R-:W-:-:S13]  /*2c50*/  ISETP.GE.AND P0, PT, R63, UR5, PT ;  /* 0x000000053f007c0c */ /* 0x000fda000bf06270 */
[----:B------:R-:W-:Y:S05]  /*2c60*/  @!P0 BRA `(.L_x_30) ;  /* 0x0000002000008947 */ /* 0x000fea0003800000 */
[----:B------:R-:W-:-:S04]  /*2c70*/  DEPBAR.LE SB0, 0x0 ;  /* 0x000080000000791a */ /* 0x000fc80000000000 */
[----:B------:R-:W-:Y:S05]  /*2c80*/  BRA `(.L_x_29) ;  /* 0x0000155000007947 */ /* 0x000fea0003800000 */
.L_x_30:
[----:B------:R-:W-:Y:S01]  /*2c90*/  ISETP.GT.AND P0, PT, R0, 0x1ff, PT ;  /* 0x000001ff0000780c */ /* 0x000fe20003f04270 */
[----:B------:R-:W-:-:S12]  /*2ca0*/  BSSY B0, `(.L_x_31) ;  /* 0x0000151000007945 */ /* 0x000fd80003800000 */
[----:B------:R-:W-:Y:S05]  /*2cb0*/  @P0 BRA `(.L_x_32) ;  /* 0x000014f000000947 */ /* 0x000fea0003800000 */
[----:B------:R-:W-:Y:S01]  /*2cc0*/  ISETP.NE.AND P0, PT, R19, RZ, PT ;  /* 0x000000ff1300720c */ /* 0x000fe20003f05270 */
[----:B------:R-:W-:Y:S01]  /*2cd0*/  IMAD.MOV.U32 R77, RZ, RZ, 0x2800 ;  /* 0x00002800ff4d7424 */ /* 0x000fe200078e00ff */
[----:B------:R-:W-:Y:S01]  /*2ce0*/  LOP3.LUT R56, R63, 0x3, RZ, 0xc0, !PT ;  /* 0x000000033f387812 */ /* 0x000fe200078ec0ff */
[----:B------:R-:W-:Y:S01]  /*2cf0*/  BSSY B1, `(.L_x_33) ;  /* 0x000003d000017945 */ /* 0x000fe20003800000 */
[----:B------:R-:W-:-:S03]  /*2d00*/  IMAD.MOV.U32 R62, RZ, RZ, R0 ;  /* 0x000000ffff3e7224 */ /* 0x000fc600078e0000 */
[----:B------:R-:W-:-:S06]  /*2d10*/  IMAD R77, R56, R77, 0x80 ;  /* 0x00000080384d7424 */ /* 0x000fcc00078e024d */
        /* <DEDUP_REMOVED lines=9> */
[----:B------:R-:W-:-:S03]  /*2db0*/  IADD3 R57, P0, R21, R58, RZ ;  /* 0x0000003a15397210 */ /* 0x000fc60007f1e0ff */
[----:B------:R-:W-:Y:S01]  /*2dc0*/  IMAD R59, R60, 0x2, R77 ;  /* 0x000000023c3b7824 */ /* 0x000fe200078e024d */
[----:B------:R-:W-:Y:S02]  /*2dd0*/  LEA.HI.X.SX32 R58, R21, R56, 0x1, P0 ;  /* 0x00000038153a7211 */ /* 0x000fe400000f0eff */
[----:B------:R-:W-:-:S04]  /*2de0*/  LEA R56, P0, R57, c[0x0][0x160], 0x1 ;  /* 0x0000580039387a11 */ /* 0x000fc800078008ff */
[----:B------:R-:W-:-:S05]  /*2df0*/  LEA.HI.X R57, R57, c[0x0][0x164], R58, 0x1, P0 ;  /* 0x0000590039397a11 */ /* 0x000fca00000f0c3a */
[----:B------:R-:W-:Y:S01]  /*2e00*/  @!PT LDS RZ, [RZ] ;  /* 0x00000000fffff984 */ /* 0x000fe20000000800 */
[----:B------:R-:W-:Y:S01]  /*2e10*/  @!PT LDS RZ, [RZ] ;  /* 0x00000000fffff984 */ /* 0x000fe20000000800 */
[----:B------:R-:W-:Y:S01]  /*2e20*/  @!PT LDS RZ, [RZ] ;  /* 0x00000000fffff984 */ /* 0x000fe20000000800 */
[----:B------:R1:W-:Y:S04]  /*2e30*/  LDGSTS.E.128 [R59], [R56.64] ;  /* 0x00000000383b7fae */ /* 0x0003e8000b921c46 */
.L_x_36:
[----:B------:R-:W-:Y:S05]  /*2e40*/  BSYNC B2 ;  /* 0x0000000000027941 */ /* 0x000fea0003800000 */
.L_x_35:
[----:B------:R-:W-:Y:S01]  /*2e50*/  IADD3 R62, R0, 0x20, RZ ;  /* 0x00000020003e7810 */ /* 0x000fe20007ffe0ff */
[----:B------:R-:W-:Y:S05]  /*2e60*/  @!P1 BRA `(.L_x_34) ;  /* 0x0000025000009947 */ /* 0x000fea0003800000 */
[----:B-1----:R-:W-:Y:S01]  /*2e70*/  IMAD R59, R63, 0x20, R4 ;  /* 0x000000203f3b7824 */ /* 0x002fe200078e0204 */
        /* <DEDUP_REMOVED lines=16> */
.L_x_38:
[----:B------:R-:W-:Y:S05]  /*2f80*/  BSYNC B2 ;  /* 0x0000000000027941 */ /* 0x000fea0003800000 */
.L_x_37:
[----:B------:R-:W-:Y:S01]  /*2f90*/  IADD3 R62, R0, 0x40, RZ ;  /* 0x00000040003e7810 */ /* 0x000fe20007ffe0ff */
        /* <DEDUP_REMOVED lines=8> */
[C---:B------:R-:W-:Y:S01]  /*3020*/  IADD3 R57, P0, R23.reuse, R58, RZ ;  /* 0x0000003a17397210 */ /* 0x040fe20007f1e0ff */
[----:B------:R-:W-:Y:S02]  /*3030*/  IMAD.MOV.U32 R62, RZ, RZ, R8 ;  /* 0x000000ffff3e7224 */ /* 0x000fe400078e0008 */
        /* <DEDUP_REMOVED lines=8> */
.L_x_34:
[----:B------:R-:W-:Y:S05]  /*30c0*/  BSYNC B1 ;  /* 0x0000000000017941 */ /* 0x000fea0003800000 */
.L_x_33:
[----:B------:R-:W-:Y:S01]  /*30d0*/  ISETP.GE.U32.AND P0, PT, R10, 0x60, PT ;  /* 0x000000600a00780c */ /* 0x000fe20003f06070 */
[----:B------:R-:W-:-:S12]  /*30e0*/  BSSY B1, `(.L_x_39) ;  /* 0x0000063000017945 */ /* 0x000fd80003800000 */
[----:B------:R-:W-:Y:S05]  /*30f0*/  @!P0 BRA `(.L_x_40) ;  /* 0x0000061000008947 */ /* 0x000fea0003800000 */
[----:B------:R-:W-:-:S05]  /*3100*/  IMAD.SHL.U32 R64, R62, 0x8, RZ ;  /* 0x000000083e407824 */ /* 0x000fca00078e00ff */
.L_x_43:
[----:B------:R-:W-:Y:S01]  /*3110*/  IADD3 R58, R64, 0x100, RZ ;  /* 0x00000100403a7810 */ /* 0x000fe20007ffe0ff */
[----:B------:R-:W-:Y:S01]  /*3120*/  BSSY B2, `(.L_x_41) ;  /* 0x000005c000027945 */ /* 0x000fe20003800000 */
[----:B-1----:R-:W-:Y:S02]  /*3130*/  IADD3 R56, R62, 0x20, RZ ;  /* 0x000000203e387810 */ /* 0x002fe40007ffe0ff */
[----:B------:R-:W-:Y:S02]  /*3140*/  SHF.R.S32.HI R59, RZ, 0x1f, R58 ;  /* 0x0000001fff3b7819 */ /* 0x000fe4000001143a */
[----:B------:R-:W-:Y:S02]  /*3150*/  SHF.R.S32.HI R57, RZ, 0x1f, R56 ;  /* 0x0000001fff397819 */ /* 0x000fe40000011438 */
[----:B------:R-:W-:Y:S02]  /*3160*/  IADD3 R65, R64, 0x200, RZ ;  /* 0x0000020040417810 */ /* 0x000fe40007ffe0ff */
[----:B------:R-:W-:-:S02]  /*3170*/  LEA.HI R59, R59, R58, RZ, 0x5 ;  /* 0x0000003a3b3b7211 */ /* 0x000fc400078f28ff */
[----:B------:R-:W-:Y:S02]  /*3180*/  LEA.HI R56, R57, R56, RZ, 0x2 ;  /* 0x0000003839387211 */ /* 0x000fe400078f10ff */
[----:B------:R-:W-:Y:S02]  /*3190*/  SHF.R.S32.HI R66, RZ, 0x1f, R65 ;  /* 0x0000001fff427819 */ /* 0x000fe40000011441 */
[----:B------:R-:W-:Y:S02]  /*31a0*/  LOP3.LUT R57, R59, 0xffffffe0, RZ, 0xc0, !PT ;  /* 0xffffffe03b397812 */ /* 0x000fe400078ec0ff */
[----:B------:R-:W-:Y:S02]  /*31b0*/  SHF.R.S32.HI R59, RZ, 0x1f, R64 ;  /* 0x0000001fff3b7819 */ /* 0x000fe40000011440 */
[----:B------:R-:W-:Y:S01]  /*31c0*/  IADD3 R60, R62, 0x40, RZ ;  /* 0x000000403e3c7810 */ /* 0x000fe20007ffe0ff */
[----:B------:R-:W-:Y:S01]  /*31d0*/  IMAD.IADD R70, R58, 0x1, -R57 ;  /* 0x000000013a467824 */ /* 0x000fe200078e0a39 */
[----:B------:R-:W-:-:S02]  /*31e0*/  LEA.HI R66, R66, R65, RZ, 0x5 ;  /* 0x0000004142427211 */ /* 0x000fc400078f28ff */
[----:B------:R-:W-:Y:S01]  /*31f0*/  LEA.HI R59, R59, R64, RZ, 0x5 ;  /* 0x000000403b3b7211 */ /* 0x000fe200078f28ff */
[----:B------:R-:W-:Y:S01]  /*3200*/  IMAD R72, R63, 0x20, R70 ;  /* 0x000000203f487824 */ /* 0x000fe200078e0246 */
[----:B------:R-:W-:Y:S02]  /*3210*/  SHF.R.S32.HI R61, RZ, 0x1f, R60 ;  /* 0x0000001fff3d7819 */ /* 0x000fe4000001143c */
[----:B------:R-:W-:Y:S02]  /*3220*/  LOP3.LUT R66, R66, 0xffffffe0, RZ, 0xc0, !PT ;  /* 0xffffffe042427812 */ /* 0x000fe400078ec0ff */
[----:B------:R-:W-:Y:S02]  /*3230*/  SHF.R.S32.HI R57, RZ, 0x1f, R62 ;  /* 0x0000001fff397819 */ /* 0x000fe4000001143e */
[----:B------:R-:W-:Y:S01]  /*3240*/  LOP3.LUT R59, R59, 0xffffffe0, RZ, 0xc0, !PT ;  /* 0xffffffe03b3b7812 */ /* 0x000fe200078ec0ff */
[----:B------:R-:W-:Y:S01]  /*3250*/  IMAD.IADD R74, R65, 0x1, -R66 ;  /* 0x00000001414a7824 */ /* 0x000fe200078e0a42 */
[----:B------:R-:W-:-:S02]  /*3260*/  LEA.HI R61, R61, R60, RZ, 0x2 ;  /* 0x0000003c3d3d7211 */ /* 0x000fc400078f10ff */
[----:B------:R-:W-:Y:S01]  /*3270*/  LEA.HI R57, R57, R62, RZ, 0x2 ;  /* 0x0000003e39397211 */ /* 0x000fe200078f10ff */
[----:B------:R-:W-:Y:S01]  /*3280*/  IMAD.IADD R66, R64, 0x1, -R59 ;  /* 0x0000000140427824 */ /* 0x000fe200078e0a3b */
[----:B------:R-:W-:Y:S01]  /*3290*/  SHF.R.S32.HI R73, RZ, 0x2, R56 ;  /* 0x00000002ff497819 */ /* 0x000fe20000011438 */
[C---:B------:R-:W-:Y:S01]  /*32a0*/  IMAD R83, R63.reuse, 0x20, R74 ;  /* 0x000000203f537824 */ /* 0x040fe200078e024a */
[----:B------:R-:W-:Y:S01]  /*32b0*/  SHF.R.S32.HI R79, RZ, 0x2, R61 ;  /* 0x00000002ff4f7819 */ /* 0x000fe2000001143d */
[----:B------:R-:W-:Y:S01]  /*32c0*/  IMAD R75, R63, 0x20, R66 ;  /* 0x000000203f4b7824 */ /* 0x000fe200078e0242 */
[----:B------:R-:W-:Y:S01]  /*32d0*/  SHF.R.S32.HI R71, RZ, 0x2, R57 ;  /* 0x00000002ff477819 */ /* 0x000fe20000011439 */
[----:B------:R-:W-:Y:S01]  /*32e0*/  IMAD.IADD R61, R172, 0x1, R73 ;  /* 0x00000001ac3d7824 */ /* 0x000fe200078e0249 */
[----:B------:R-:W-:Y:S01]  /*32f0*/  IADD3 R58, R64, 0x300, RZ ;  /* 0x00000300403a7810 */ /* 0x000fe20007ffe0ff */
[----:B------:R-:W-:Y:S01]  /*3300*/  IMAD.IADD R76, R172, 0x1, R79 ;  /* 0x00000001ac4c7824 */ /* 0x000fe200078e024f */
[----:B------:R-:W-:Y:S01]  /*3310*/  ISETP.GE.AND P0, PT, R72, c[0x0][0x180], PT ;  /* 0x0000600048007a0c */ /* 0x000fe20003f06270 */
[----:B------:R-:W-:Y:S01]  /*3320*/  IMAD.IADD R60, R172, 0x1, R71 ;  /* 0x00000001ac3c7824 */ /* 0x000fe200078e0247 */
[----:B------:R-:W-:-:S02]  /*3330*/  ISETP.GE.AND P2, PT, R83, c[0x0][0x180], PT ;  /* 0x0000600053007a0c */ /* 0x000fc40003f46270 */
[----:B------:R-:W-:Y:S02]  /*3340*/  ISETP.GE.AND P1, PT, R75, c[0x0][0x180], PT ;  /* 0x000060004b007a0c */ /* 0x000fe40003f26270 */
[----:B------:R-:W-:Y:S02]  /*3350*/  SHF.R.S32.HI R65, RZ, 0x1f, R58 ;  /* 0x0000001fff417819 */ /* 0x000fe4000001143a */
[----:B------:R-:W-:Y:S02]  /*3360*/  ISETP.GE.OR P0, PT, R61, c[0x0][0x178], P0 ;  /* 0x00005e003d007a0c */ /* 0x000fe40000706670 */
[----:B------:R-:W-:Y:S02]  /*3370*/  ISETP.GE.OR P2, PT, R76, c[0x0][0x178], P2 ;  /* 0x00005e004c007a0c */ /* 0x000fe40001746670 */
[----:B------:R-:W-:Y:S02]  /*3380*/  ISETP.GE.OR P1, PT, R60, c[0x0][0x178], P1 ;  /* 0x00005e003c007a0c */ /* 0x000fe40000f26670 */
[----:B------:R-:W-:-:S02]  /*3390*/  LEA.HI R65, R65, R58, RZ, 0x5 ;  /* 0x0000003a41417211 */ /* 0x000fc400078f28ff */
[----:B------:R-:W-:Y:S02]  /*33a0*/  IADD3 R56, R62, 0x60, RZ ;  /* 0x000000603e387810 */ /* 0x000fe40007ffe0ff */
[----:B------:R-:W-:Y:S02]  /*33b0*/  LOP3.LUT R65, R65, 0xffffffe0, RZ, 0xc0, !PT ;  /* 0xffffffe041417812 */ /* 0x000fe400078ec0ff */
[----:B------:R-:W-:-:S03]  /*33c0*/  SHF.R.S32.HI R57, RZ, 0x1f, R56 ;  /* 0x0000001fff397819 */ /* 0x000fc60000011438 */
[----:B------:R-:W-:Y:S01]  /*33d0*/  IMAD.IADD R78, R58, 0x1, -R65 ;  /* 0x000000013a4e7824 */ /* 0x000fe200078e0a41 */
[----:B------:R-:W-:Y:S01]  /*33e0*/  LEA.HI R67, R57, R56, RZ, 0x2 ;  /* 0x0000003839437211 */ /* 0x000fe200078f10ff */
[----:B------:R-:W-:Y:S01]  /*33f0*/  @!P0 IMAD R57, R61, c[0x0][0x180], RZ ;  /* 0x000060003d398a24 */ /* 0x000fe200078e02ff */
[----:B------:R-:W-:Y:S01]  /*3400*/  @!P1 SHF.R.S32.HI R61, RZ, 0x1f, R75 ;  /* 0x0000001fff3d9819 */ /* 0x000fe2000001144b */
[----:B------:R-:W-:Y:S01]  /*3410*/  @!P2 IMAD R58, R76, c[0x0][0x180], RZ ;  /* 0x000060004c3aaa24 */ /* 0x000fe200078e02ff */
[----:B------:R-:W-:Y:S01]  /*3420*/  @!P2 SHF.R.S32.HI R65, RZ, 0x1f, R83 ;  /* 0x0000001fff41a819 */ /* 0x000fe20000011453 */
[----:B------:R-:W-:Y:S01]  /*3430*/  @!P1 IMAD R56, R60, c[0x0][0x180], RZ ;  /* 0x000060003c389a24 */ /* 0x000fe200078e02ff */
[----:B------:R-:W-:Y:S01]  /*3440*/  @!P0 SHF.R.S32.HI R60, RZ, 0x1f, R72 ;  /* 0x0000001fff3c8819 */ /* 0x000fe20000011448 */
[----:B------:R-:W-:Y:S01]  /*3450*/  @!P1 IMAD R59, R71, 0x28, R66 ;  /* 0x00000028473b9824 */ /* 0x000fe200078e0242 */
[----:B------:R-:W-:Y:S01]  /*3460*/  @!P2 IADD3 R71, P5, R83, R58, RZ ;  /* 0x0000003a5347a210 */ /* 0x000fe20007fbe0ff */
[----:B------:R-:W-:Y:S01]  /*3470*/  @!P0 IMAD R66, R73, 0x28, R70 ;  /* 0x0000002849428824 */ /* 0x000fe200078e0246 */
[----:B------:R-:W-:Y:S01]  /*3480*/  @!P0 IADD3 R73, P4, R72, R57, RZ ;  /* 0x0000003948498210 */ /* 0x000fe20007f9e0ff */
[----:B------:R-:W-:Y:S01]  /*3490*/  @!P2 IMAD R70, R79, 0x28, R74 ;  /* 0x000000284f46a824 */ /* 0x000fe200078e024a */
[----:B------:R-:W-:-:S02]  /*34a0*/  @!P1 IADD3 R75, P3, R75, R56, RZ ;  /* 0x000000384b4b9210 */ /* 0x000fc40007f7e0ff */
[----:B------:R-:W-:Y:S02]  /*34b0*/  @!P0 LEA.HI.X.SX32 R74, R57, R60, 0x1, P4 ;  /* 0x0000003c394a8211 */ /* 0x000fe400020f0eff */
[----:B------:R-:W-:Y:S01]  /*34c0*/  @!P2 LEA.HI.X.SX32 R72, R58, R65, 0x1, P5 ;  /* 0x000000413a48a211 */ /* 0x000fe200028f0eff */
[----:B------:R-:W-:Y:S01]  /*34d0*/  @!P1 IMAD R65, R59, 0x2, R77 ;  /* 0x000000023b419824 */ /* 0x000fe200078e024d */
[----:B------:R-:W-:Y:S02]  /*34e0*/  @!P1 LEA.HI.X.SX32 R76, R56, R61, 0x1, P3 ;  /* 0x0000003d384c9211 */ /* 0x000fe400018f0eff */
[----:B------:R-:W-:Y:S02]  /*34f0*/  @!P0 LEA R58, P4, R73, c[0x0][0x160], 0x1 ;  /* 0x00005800493a8a11 */ /* 0x000fe400078808ff */
[----:B------:R-:W-:Y:S02]  /*3500*/  @!P1 LEA R56, P3, R75, c[0x0][0x160], 0x1 ;  /* 0x000058004b389a11 */ /* 0x000fe400078608ff */
[----:B------:R-:W-:-:S02]  /*3510*/  @!P2 LEA R60, P5, R71, c[0x0][0x160], 0x1 ;  /* 0x00005800473caa11 */ /* 0x000fc400078a08ff */
[----:B------:R-:W-:Y:S02]  /*3520*/  @!P0 LEA.HI.X R59, R73, c[0x0][0x164], R74, 0x1, P4 ;  /* 0x00005900493b8a11 */ /* 0x000fe400020f0c4a */
[----:B------:R-:W-:Y:S01]  /*3530*/  @!P1 LEA.HI.X R57, R75, c[0x0][0x164], R76, 0x1, P3 ;  /* 0x000059004b399a11 */ /* 0x000fe200018f0c4c */
[----:B------:R-:W-:Y:S01]  /*3540*/  IMAD R75, R63, 0x20, R78 ;  /* 0x000000203f4b7824 */ /* 0x000fe200078e024e */
[----:B------:R-:W-:Y:S01]  /*3550*/  SHF.R.S32.HI R73, RZ, 0x2, R67 ;  /* 0x00000002ff497819 */ /* 0x000fe20000011443 */
[--C-:B------:R-:W-:Y:S01]  /*3560*/  @!P0 IMAD R67, R66, 0x2, R77.reuse ;  /* 0x0000000242438824 */ /* 0x100fe200078e024d */
[----:B------:R-:W-:Y:S01]  /*3570*/  @!P2 LEA.HI.X R61, R71, c[0x0][0x164], R72, 0x1, P5 ;  /* 0x00005900473daa11 */ /* 0x000fe200028f0c48 */
[----:B------:R-:W-:Y:S01]  /*3580*/  @!P2 IMAD R71, R70, 0x2, R77 ;  /* 0x000000024647a824 */ /* 0x000fe200078e024d */
[----:B------:R-:W-:Y:S01]  /*3590*/  @!PT LDS RZ, [RZ] ;  /* 0x00000000fffff984 */ /* 0x000fe20000000800 */
[----:B------:R-:W-:Y:S01]  /*35a0*/  @!PT LDS RZ, [RZ] ;  /* 0x00000000fffff984 */ /* 0x000fe20000000800 */
[----:B------:R-:W-:Y:S01]  /*35b0*/  @!PT LDS RZ, [RZ] ;  /* 0x00000000fffff984 */ /* 0x000fe20000000800 */
[----:B------:R1:W-:Y:S01]  /*35c0*/  @!P1 LDGSTS.E.128 [R65], [R56.64] ;  /* 0x0000000038419fae */ /* 0x0003e2000b921c46 */
[----:B------:R-:W-:Y:S01]  /*35d0*/  IMAD.IADD R66, R172, 0x1, R73 ;  /* 0x00000001ac427824 */ /* 0x000fe200078e0249 */
[----:B------:R-:W-:-:S02]  /*35e0*/  ISETP.GE.AND P1, PT, R75, c[0x0][0x180], PT ;  /* 0x000060004b007a0c */ /* 0x000fc40003f26270 */
[----:B------:R1:W-:Y:S01]  /*35f0*/  @!P0 LDGSTS.E.128 [R67], [R58.64] ;  /* 0x000000003a438fae */ /* 0x0003e2000b921c46 */
[----:B------:R-:W-:Y:S02]  /*3600*/  ISETP.GE.AND P0, PT, R62, 0x180, PT ;  /* 0x000001803e00780c */ /* 0x000fe40003f06270 */
[----:B------:R-:W-:Y:S01]  /*3610*/  ISETP.GE.OR P1, PT, R66, c[0x0][0x178], P1 ;  /* 0x00005e0042007a0c */ /* 0x000fe20000f26670 */
[----:B------:R1:W-:Y:S01]  /*3620*/  @!P2 LDGSTS.E.128 [R71], [R60.64] ;  /* 0x000000003c47afae */ /* 0x0003e2000b921c46 */
[----:B------:R-:W-:-:S11]  /*3630*/  IADD3 R62, R62, 0x80, RZ ;  /* 0x000000803e3e7810 */ /* 0x000fd60007ffe0ff */
[----:B------:R-:W-:Y:S05]  /*3640*/  @P1 BRA `(.L_x_42) ;  /* 0x0000009000001947 */ /* 0x000fea0003800000 */
[----:B-1----:R-:W-:Y:S01]  /*3650*/  IMAD R56, R66, c[0x0][0x180], RZ ;  /* 0x0000600042387a24 */ /* 0x002fe200078e02ff */
[----:B------:R-:W-:Y:S01]  /*3660*/  SHF.R.S32.HI R57, RZ, 0x1f, R75 ;  /* 0x0000001fff397819 */ /* 0x000fe2000001144b */
[----:B------:R-:W-:-:S03]  /*3670*/  IMAD R58, R73, 0x28, R78 ;  /* 0x00000028493a7824 */ /* 0x000fc600078e024e */
[----:B------:R-:W-:-:S04]  /*3680*/  IADD3 R59, P1, R75, R56, RZ ;  /* 0x000000384b3b7210 */ /* 0x000fc80007f3e0ff */
[----:B------:R-:W-:Y:S02]  /*3690*/  LEA.HI.X.SX32 R60, R56, R57, 0x1, P1 ;  /* 0x00000039383c7211 */ /* 0x000fe400008f0eff */
[----:B------:R-:W-:-:S04]  /*36a0*/  LEA R56, P1, R59, c[0x0][0x160], 0x1 ;  /* 0x000058003b387a11 */ /* 0x000fc800078208ff */
[----:B------:R-:W-:Y:S01]  /*36b0*/  LEA.HI.X R57, R59, c[0x0][0x164], R60, 0x1, P1 ;  /* 0x000059003b397a11 */ /* 0x000fe200008f0c3c */
[----:B------:R-:W-:-:S05]  /*36c0*/  IMAD R59, R58, 0x2, R77 ;  /* 0x000000023a3b7824 */ /* 0x000fca00078e024d */
[----:B------:R1:W-:Y:S03]  /*36d0*/  LDGSTS.E.128 [R59], [R56.64] ;  /* 0x00000000383b7fae */ /* 0x0003e6000b921c46 */
.L_x_42:
[----:B-1----:R-:W-:Y:S05]  /*36e0*/  BSYNC B2 ;  /* 0x0000000000027941 */ /* 0x002fea0003800000 */
.L_x_41:
[----:B------:R-:W-:Y:S01]  /*36f0*/  IADD3 R64, R64, 0x400, RZ ;  /* 0x0000040040407810 */ /* 0x000fe20007ffe0ff */
[----:B------:R-:W-:Y:S05]  /*3700*/  @!P0 BRA `(.L_x_43) ;  /* 0xfffffa0000008947 */ /* 0x000fea000383ffff */
.L_x_40:
[----:B------:R-:W-:Y:S05]  /*3710*/  BSYNC B1 ;  /* 0x0000000000017941 */ /* 0x000fea0003800000 */
.L_x_39:
[----:B------:R-:W-:Y:S01]  /*3720*/  ISETP.NE.AND P0, PT, R19, RZ, PT ;  /* 0x000000ff1300720c */ /* 0x000fe20003f05270 */
[----:B------:R-:W-:Y:S01]  /*3730*/  IMAD.MOV.U32 R75, RZ, RZ, 0x2200 ;  /* 0x00002200ff4b7424 */ /* 0x000fe200078e00ff */
[----:B------:R-:W-:Y:S01]  /*3740*/  IADD3 R85, R9, 0x3, RZ ;  /* 0x0000000309557810 */ /* 0x000fe20007ffe0ff */
[----:B------:R-:W-:Y:S01]  /*3750*/  BSSY B1, `(.L_x_44) ;  /* 0x0000043000017945 */ /* 0x000fe20003800000 */
[----:B------:R-:W-:Y:S02]  /*3760*/  IMAD.MOV.U32 R62, RZ, RZ, R0 ;  /* 0x000000ffff3e7224 */ /* 0x000fe400078e0000 */
[----:B-1----:R-:W-:-:S05]  /*3770*/  LOP3.LUT R56, R85, 0x3, RZ, 0xc0, !PT ;  /* 0x0000000355387812 */ /* 0x002fca00078ec0ff */
[----:B------:R-:W-:Y:S02]  /*3780*/  IMAD R75, R56, R75, 0xa080 ;  /* 0x0000a080384b7424 */ /* 0x000fe400078e024b */
[----:B------:R-:W-:Y:S05]  /*3790*/  @!P0 BRA `(.L_x_45) ;  /* 0x000003e000008947 */ /* 0x000fea0003800000 */
[----:B------:R-:W-:Y:S01]  /*37a0*/  IMAD.IADD R59, R170, 0x1, R3 ;  /* 0x00000001aa3b7824 */ /* 0x000fe200078e0203 */
[----:B------:R-:W-:Y:S01]  /*37b0*/  BSSY B2, `(.L_x_46) ;  /* 0x0000012000027945 */ /* 0x000fe20003800000 */
[----:B------:R-:W-:Y:S01]  /*37c0*/  IMAD R56, R85, 0x20, R12 ;  /* 0x0000002055387824 */ /* 0x000fe200078e020c */
[----:B------:R-:W-:Y:S02]  /*37d0*/  ISETP.NE.AND P1, PT, R19, 0x1, PT ;  /* 0x000000011300780c */ /* 0x000fe40003f25270 */
[----:B------:R-:W-:-:S04]  /*37e0*/  ISETP.GE.AND P0, PT, R59, c[0x0][0x17c], PT ;  /* 0x00005f003b007a0c */ /* 0x000fc80003f06270 */
[----:B------:R-:W-:-:S13]  /*37f0*/  ISETP.GE.OR P0, PT, R56, c[0x0][0x180], P0 ;  /* 0x0000600038007a0c */ /* 0x000fda0000706670 */
[----:B------:R-:W-:Y:S05]  /*3800*/  @P0 BRA `(.L_x_47) ;  /* 0x000000c000000947 */ /* 0x000fea0003800000 */
[----:B------:R-:W-:Y:S02]  /*3810*/  IMAD R56, R56, c[0x0][0x17c], RZ ;  /* 0x00005f0038387a24 */ /* 0x000fe400078e02ff */
[----:B------:R-:W-:-:S03]  /*3820*/  IMAD R60, R12, 0x88, R3 ;  /* 0x000000880c3c7824 */ /* 0x000fc600078e0203 */
        /* <DEDUP_REMOVED lines=10> */
.L_x_47:
[----:B------:R-:W-:Y:S05]  /*38d0*/  BSYNC B2 ;  /* 0x0000000000027941 */ /* 0x000fea0003800000 */
.L_x_46:
[----:B------:R-:W-:Y:S01]  /*38e0*/  IADD3 R62, R0, 0x20, RZ ;  /* 0x00000020003e7810 */ /* 0x000fe20007ffe0ff */
[----:B------:R-:W-:Y:S05]  /*38f0*/  @!P1 BRA `(.L_x_45) ;  /* 0x0000028000009947 */ /* 0x000fea0003800000 */
[----:B-1----:R-:W-:Y:S01]  /*3900*/  IMAD.IADD R59, R170, 0x1, R5 ;  /* 0x00000001aa3b7824 */ /* 0x002fe200078e0205 */
        /* <DEDUP_REMOVED lines=18> */
.L_x_49:
[----:B------:R-:W-:Y:S05]  /*3a30*/  BSYNC B2 ;  /* 0x0000000000027941 */ /* 0x000fea0003800000 */
.L_x_48:
[----:B------:R-:W-:Y:S01]  /*3a40*/  IADD3 R62, R0, 0x40, RZ ;  /* 0x00000040003e7810 */ /* 0x000fe20007ffe0ff */
[----:B------:R-:W-:Y:S05]  /*3a50*/  @!P1 BRA `(.L_x_45) ;  /* 0x0000012000009947 */ /* 0x000fea0003800000 */
[----:B-1----:R-:W-:Y:S01]  /*3a60*/  IMAD R57, R85, 0x20, R20 ;  /* 0x0000002055397824 */ /* 0x002fe200078e0214 */
[----:B------:R-:W-:Y:S01]  /*3a70*/  ISETP.GE.AND P0, PT, R24, c[0x0][0x17c], PT ;  /* 0x00005f0018007a0c */ /* 0x000fe20003f06270 */
[----:B------:R-:W-:-:S03]  /*3a80*/  IMAD.MOV.U32 R62, RZ, RZ, R8 ;  /* 0x000000ffff3e7224 */ /* 0x000fc600078e0008 */
[----:B------:R-:W-:-:S13]  /*3a90*/  ISETP.GE.OR P0, PT, R57, c[0x0][0x180], P0 ;  /* 0x0000600039007a0c */ /* 0x000fda0000706670 */
[----:B------:R-:W-:Y:S05]  /*3aa0*/  @P0 BRA `(.L_x_45) ;  /* 0x000000d000000947 */ /* 0x000fea0003800000 */
[----:B------:R-:W-:Y:S02]  /*3ab0*/  IMAD R57, R57, c[0x0][0x17c], RZ ;  /* 0x00005f0039397a24 */ /* 0x000fe400078e02ff */
[----:B------:R-:W-:Y:S02]  /*3ac0*/  IMAD R60, R20, 0x88, R7 ;  /* 0x00000088143c7824 */ /* 0x000fe400078e0207 */
[----:B------:R-:W-:Y:S01]  /*3ad0*/  IMAD.MOV.U32 R62, RZ, RZ, R8 ;  /* 0x000000ffff3e7224 */ /* 0x000fe200078e0008 */
        /* <DEDUP_REMOVED lines=10> */
.L_x_45:
[----:B------:R-:W-:Y:S05]  /*3b80*/  BSYNC B1 ;  /* 0x0000000000017941 */ /* 0x000fea0003800000 */
.L_x_44:
[----:B------:R-:W-:-:S13]  /*3b90*/  ISETP.GE.U32.AND P0, PT, R10, 0x60, PT ;  /* 0x000000600a00780c */ /* 0x000fda0003f06070 */
[----:B------:R-:W-:Y:S05]  /*3ba0*/  @!P0 BRA `(.L_x_32) ;  /* 0x0000060000008947 */ /* 0x000fea0003800000 */
.L_x_52:
        /* <DEDUP_REMOVED lines=17> */
[----:B------:R-:W-:Y:S01]  /*3cc0*/  LOP3.LUT R61, R61, 0xffffff80, RZ, 0xc0, !PT ;  /* 0xffffff803d3d7812 */ /* 0x000fe200078ec0ff */
[----:B------:R-:W-:Y:S01]  /*3cd0*/  IMAD.IADD R73, R170, 0x1, R67 ;  /* 0x00000001aa497824 */ /* 0x000fe200078e0243 */
[----:B------:R-:W-:Y:S02]  /*3ce0*/  LOP3.LUT R65, R65, 0xffffff80, RZ, 0xc0, !PT ;  /* 0xffffff8041417812 */ /* 0x000fe400078ec0ff */
[----:B------:R-:W-:Y:S01]  /*3cf0*/  SHF.R.S32.HI R57, RZ, 0x1f, R62 ;  /* 0x0000001fff397819 */ /* 0x000fe2000001143e */
[----:B------:R-:W-:Y:S01]  /*3d00*/  IMAD.IADD R71, R58, 0x1, -R61 ;  /* 0x000000013a477824 */ /* 0x000fe200078e0a3d */
[----:B------:R-:W-:Y:S01]  /*3d10*/  LEA.HI R63, R63, R60, RZ, 0x4 ;  /* 0x0000003c3f3f7211 */ /* 0x000fe200078f20ff */
[----:B------:R-:W-:Y:S01]  /*3d20*/  IMAD.IADD R77, R64, 0x1, -R65 ;  /* 0x00000001404d7824 */ /* 0x000fe200078e0a41 */
[----:B------:R-:W-:Y:S01]  /*3d30*/  LEA.HI R57, R57, R62, RZ, 0x4 ;  /* 0x0000003e39397211 */ /* 0x000fe200078f20ff */
[C---:B------:R-:W-:Y:S01]  /*3d40*/  IMAD.IADD R70, R170.reuse, 0x1, R71 ;  /* 0x00000001aa467824 */ /* 0x040fe200078e0247 */
[----:B------:R-:W-:Y:S01]  /*3d50*/  SHF.R.S32.HI R66, RZ, 0x4, R59 ;  /* 0x00000004ff427819 */ /* 0x000fe2000001143b */
[----:B------:R-:W-:Y:S01]  /*3d60*/  IMAD.IADD R79, R170, 0x1, R77 ;  /* 0x00000001aa4f7824 */ /* 0x000fe200078e024d */
[----:B------:R-:W-:-:S02]  /*3d70*/  SHF.R.S32.HI R72, RZ, 0x4, R63 ;  /* 0x00000004ff487819 */ /* 0x000fc4000001143f */
[----:B------:R-:W-:Y:S01]  /*3d80*/  SHF.R.S32.HI R64, RZ, 0x4, R57 ;  /* 0x00000004ff407819 */ /* 0x000fe20000011439 */
[C---:B------:R-:W-:Y:S01]  /*3d90*/  IMAD R63, R85.reuse, 0x20, R66 ;  /* 0x00000020553f7824 */ /* 0x040fe200078e0242 */
[----:B------:R-:W-:Y:S01]  /*3da0*/  IADD3 R56, R62, 0x60, RZ ;  /* 0x000000603e387810 */ /* 0x000fe20007ffe0ff */
[C---:B------:R-:W-:Y:S01]  /*3db0*/  IMAD R74, R85.reuse, 0x20, R72 ;  /* 0x00000020554a7824 */ /* 0x040fe200078e0248 */
[----:B------:R-:W-:Y:S01]  /*3dc0*/  ISETP.GE.AND P0, PT, R70, c[0x0][0x17c], PT ;  /* 0x00005f0046007a0c */ /* 0x000fe20003f06270 */
[----:B------:R-:W-:Y:S01]  /*3dd0*/  IMAD R61, R85, 0x20, R64 ;  /* 0x00000020553d7824 */ /* 0x000fe200078e0240 */
[----:B------:R-:W-:Y:S01]  /*3de0*/  ISETP.GE.AND P2, PT, R79, c[0x0][0x17c], PT ;  /* 0x00005f004f007a0c */ /* 0x000fe20003f46270 */
[----:B------:R-:W-:Y:S01]  /*3df0*/  IMAD.SHL.U32 R60, R56, 0x8, RZ ;  /* 0x00000008383c7824 */ /* 0x000fe200078e00ff */
[----:B------:R-:W-:Y:S02]  /*3e00*/  ISETP.GE.AND P1, PT, R73, c[0x0][0x17c], PT ;  /* 0x00005f0049007a0c */ /* 0x000fe40003f26270 */
[----:B------:R-:W-:-:S02]  /*3e10*/  ISETP.GE.OR P0, PT, R63, c[0x0][0x180], P0 ;  /* 0x000060003f007a0c */ /* 0x000fc40000706670 */
[----:B------:R-:W-:Y:S02]  /*3e20*/  ISETP.GE.OR P2, PT, R74, c[0x0][0x180], P2 ;  /* 0x000060004a007a0c */ /* 0x000fe40001746670 */
[----:B------:R-:W-:Y:S02]  /*3e30*/  ISETP.GE.OR P1, PT, R61, c[0x0][0x180], P1 ;  /* 0x000060003d007a0c */ /* 0x000fe40000f26670 */
[----:B------:R-:W-:-:S04]  /*3e40*/  SHF.R.S32.HI R57, RZ, 0x1f, R60 ;  /* 0x0000001fff397819 */ /* 0x000fc8000001143c */
[----:B------:R-:W-:Y:S02]  /*3e50*/  LEA.HI R58, R57, R60, RZ, 0x7 ;  /* 0x0000003c393a7211 */ /* 0x000fe400078f38ff */
[----:B------:R-:W-:Y:S02]  /*3e60*/  SHF.R.S32.HI R57, RZ, 0x1f, R56 ;  /* 0x0000001fff397819 */ /* 0x000fe40000011438 */
[----:B------:R-:W-:Y:S01]  /*3e70*/  LOP3.LUT R59, R58, 0xffffff80, RZ, 0xc0, !PT ;  /* 0xffffff803a3b7812 */ /* 0x000fe200078ec0ff */
[----:B------:R-:W-:Y:S01]  /*3e80*/  @!P2 IMAD R58, R74, c[0x0][0x17c], RZ ;  /* 0x00005f004a3aaa24 */ /* 0x000fe200078e02ff */
[----:B------:R-:W-:Y:S01]  /*3e90*/  LEA.HI R65, R57, R56, RZ, 0x4 ;  /* 0x0000003839417211 */ /* 0x000fe200078f20ff */
[----:B------:R-:W-:Y:S01]  /*3ea0*/  @!P0 IMAD R57, R63, c[0x0][0x17c], RZ ;  /* 0x00005f003f398a24 */ /* 0x000fe200078e02ff */
[----:B------:R-:W-:Y:S01]  /*3eb0*/  @!P2 SHF.R.S32.HI R63, RZ, 0x1f, R79 ;  /* 0x0000001fff3fa819 */ /* 0x000fe2000001144f */
[----:B------:R-:W-:Y:S01]  /*3ec0*/  @!P1 IMAD R56, R61, c[0x0][0x17c], RZ ;  /* 0x00005f003d389a24 */ /* 0x000fe200078e02ff */
[----:B------:R-:W-:Y:S01]  /*3ed0*/  @!P1 SHF.R.S32.HI R61, RZ, 0x1f, R73 ;  /* 0x0000001fff3d9819 */ /* 0x000fe20000011449 */
[----:B------:R-:W-:Y:S01]  /*3ee0*/  IMAD.IADD R83, R60, 0x1, -R59 ;  /* 0x000000013c537824 */ /* 0x000fe200078e0a3b */
        /* <DEDUP_REMOVED lines=14> */
[----:B------:R-:W-:Y:S01]  /*3fd0*/  @!P2 LEA.HI.X R61, R67, c[0x0][0x16c], R70, 0x1, P5 ;  /* 0x00005b00433daa11 */ /* 0x000fe200028f0c46 */
[----:B------:R-:W-:Y:S01]  /*3fe0*/  @!P2 IMAD R67, R66, 0x2, R75 ;  /* 0x000000024243a824 */ /* 0x000fe200078e024b */
[----:B------:R-:W-:Y:S02]  /*3ff0*/  @!P1 LEA.HI.X R57, R73, c[0x0][0x16c], R74, 0x1, P3 ;  /* 0x00005b0049399a11 */ /* 0x000fe400018f0c4a */
[----:B------:R-:W-:Y:S01]  /*4000*/  SHF.R.S32.HI R70, RZ, 0x4, R65 ;  /* 0x00000004ff467819 */ /* 0x000fe20000011441 */
[----:B------:R-:W-:Y:S01]  /*4010*/  @!P0 IMAD R65, R64, 0x2, R75 ;  /* 0x0000000240418824 */ /* 0x000fe200078e024b */
[----:B------:R-:W-:Y:S01]  /*4020*/  @!P0 LEA.HI.X R59, R71, c[0x0][0x16c], R72, 0x1, P4 ;  /* 0x00005b00473b8a11 */ /* 0x000fe200020f0c48 */
[----:B------:R-:W-:Y:S01]  /*4030*/  IMAD.IADD R71, R170, 0x1, R83 ;  /* 0x00000001aa477824 */ /* 0x000fe200078e0253 */
[----:B------:R-:W-:Y:S01]  /*4040*/  @!PT LDS RZ, [RZ] ;  /* 0x00000000fffff984 */ /* 0x000fe20000000800 */
[----:B------:R-:W-:Y:S01]  /*4050*/  @!PT LDS RZ, [RZ] ;  /* 0x00000000fffff984 */ /* 0x000fe20000000800 */
[----:B------:R-:W-:Y:S01]  /*4060*/  @!PT LDS RZ, [RZ] ;  /* 0x00000000fffff984 */ /* 0x000fe20000000800 */
[----:B------:R1:W-:Y:S01]  /*4070*/  @!P1 LDGSTS.E.128 [R63], [R56.64] ;  /* 0x00000000383f9fae */ /* 0x0003e2000b921c46 */
[----:B------:R-:W-:-:S03]  /*4080*/  IMAD R64, R85, 0x20, R70 ;  /* 0x0000002055407824 */ /* 0x000fc600078e0246 */
[----:B------:R1:W-:Y:S01]  /*4090*/  @!P0 LDGSTS.E.128 [R65], [R58.64] ;  /* 0x000000003a418fae */ /* 0x0003e2000b921c46 */
[----:B------:R-:W-:Y:S02]  /*40a0*/  ISETP.GE.AND P1, PT, R71, c[0x0][0x17c], PT ;  /* 0x00005f0047007a0c */ /* 0x000fe40003f26270 */
[----:B------:R-:W-:Y:S01]  /*40b0*/  ISETP.GE.AND P0, PT, R62, 0x180, PT ;  /* 0x000001803e00780c */ /* 0x000fe20003f06270 */
[----:B------:R1:W-:Y:S01]  /*40c0*/  @!P2 LDGSTS.E.128 [R67], [R60.64] ;  /* 0x000000003c43afae */ /* 0x0003e2000b921c46 */
[----:B------:R-:W-:Y:S02]  /*40d0*/  ISETP.GE.OR P1, PT, R64, c[0x0][0x180], P1 ;  /* 0x0000600040007a0c */ /* 0x000fe40000f26670 */
        /* <DEDUP_REMOVED lines=11> */
.L_x_51:
[----:B-1----:R-:W-:Y:S05]  /*4190*/  BSYNC B1 ;  /* 0x0000000000017941 */ /* 0x002fea0003800000 */
.L_x_50:
[----:B------:R-:W-:Y:S05]  /*41a0*/  @!P0 BRA `(.L_x_52) ;  /* 0xfffffa0000008947 */ /* 0x000fea000383ffff */
.L_x_32:
[----:B------:R-:W-:Y:S05]  /*41b0*/  BSYNC B0 ;  /* 0x0000000000007941 */ /* 0x000fea0003800000 */
.L_x_31:
[----:B------:R-:W0:Y:S01]  /*41c0*/  LDGDEPBAR ;  /* 0x00000000000079af */ /* 0x000e220000000000 */
[----:B------:R-:W-:-:S05]  /*41d0*/  DEPBAR.LE SB0, 0x2 ;  /* 0x000080800000791a */ /* 0x000fca0000000000 */
.L_x_29:
[----:B------:R-:W-:Y:S02]  /*41e0*/  WARPSYNC 0xffffffff ;  /* 0xffffffff00007948 */ /* 0x000fe40003800000 */
[----:B------:R-:W-:Y:S01]  /*41f0*/  IADD3 R9, R9, 0x1, RZ ;  /* 0x0000000109097810 */ /* 0x000fe20007ffe0ff */
[----:B------:R-:W-:Y:S03]  /*4200*/  BAR.SYNC.DEFER_BLOCKING 0x0 ;  /* 0x0000000000007b1d */ /* 0x000fe60000010000 */
[----:B------:R-:W-:-:S13]  /*4210*/  ISETP.GE.AND P0, PT, R9, UR5, PT ;  /* 0x0000000509007c0c */ /* 0x000fda000bf06270 */
[----:B------:R-:W-:Y:S01]  /*4220*/  @P0 CALL.REL.NOINC `(.L_x_27) ;  /* 0x0000001000000944 */ /* 0x000fe20003c00000 */
[----:B------:R-:W-:Y:S05]  /*4230*/  BRA `(.L_x_53) ;  /* 0xffffe02000007947 */ /* 0x000fea000383ffff */
.L_x_27:
[----:B------:R-:W-:-:S13]  /*4240*/  ISETP.GE.AND P0, PT, R0, 0x20, PT ;  /* 0x000000200000780c */ /* 0x000fda0003f06270 */
[----:B------:R-:W-:Y:S05]  /*4250*/  @!P0 EXIT ;  /* 0x000000000000894d */ /* 0x000fea0003800000 */
[----:B------:R-:W-:Y:S01]  /*4260*/  IMAD R25, R25, 0x2a, R172 ;  /* 0x0000002a19197824 */ /* 0x000fe200078e02ac */
[C---:B------:R-:W-:Y:S02]  /*4270*/  ISETP.GE.AND P6, PT, R170.reuse, c[0x0][0x17c], PT ;  /* 0x00005f00aa007a0c */ /* 0x040fe40003fc6270 */
[C---:B------:R-:W-:Y:S01]  /*4280*/  IADD3 R8, R170.reuse, 0x10, RZ ;  /* 0x00000010aa087810 */ /* 0x040fe20007ffe0ff */
[C---:B------:R-:W-:Y:S01]  /*4290*/  IMAD R3, R25.reuse, c[0x0][0x17c], RZ ;  /* 0x00005f0019037a24 */ /* 0x040fe200078e02ff */
[----:B------:R-:W-:Y:S02]  /*42a0*/  ISETP.GE.OR P3, PT, R25, c[0x0][0x178], P6 ;  /* 0x00005e0019007a0c */ /* 0x000fe40003766670 */
[C---:B------:R-:W-:Y:S02]  /*42b0*/  IADD3 R10, R170.reuse, 0x20, RZ ;  /* 0x00000020aa0a7810 */ /* 0x040fe40007ffe0ff */
[----:B------:R-:W-:Y:S02]  /*42c0*/  IADD3 R2, R170, 0x30, RZ ;  /* 0x00000030aa027810 */ /* 0x000fe40007ffe0ff */
[----:B------:R-:W-:-:S02]  /*42d0*/  ISETP.GE.AND P5, PT, R8, c[0x0][0x17c], PT ;  /* 0x00005f0008007a0c */ /* 0x000fc40003fa6270 */
[----:B------:R-:W-:Y:S02]  /*42e0*/  ISETP.GE.AND P0, PT, R10, c[0x0][0x17c], PT ;  /* 0x00005f000a007a0c */ /* 0x000fe40003f06270 */
[----:B------:R-:W-:Y:S02]  /*42f0*/  ISETP.GE.AND P1, PT, R2, c[0x0][0x17c], PT ;  /* 0x00005f0002007a0c */ /* 0x000fe40003f26270 */
[----:B------:R-:W-:Y:S02]  /*4300*/  ISETP.GE.OR P2, PT, R25, c[0x0][0x178], P5 ;  /* 0x00005e0019007a0c */ /* 0x000fe40002f46670 */
[----:B------:R-:W-:Y:S02]  /*4310*/  IADD3 R0, R170, 0x40, RZ ;  /* 0x00000040aa007810 */ /* 0x000fe40007ffe0ff */
[----:B------:R-:W-:Y:S01]  /*4320*/  SHF.R.S32.HI R11, RZ, 0x1f, R3 ;  /* 0x0000001fff0b7819 */ /* 0x000fe20000011403 */
[----:B------:R-:W-:Y:S08]  /*4330*/  @P3 BRA `(.L_x_54) ;  /* 0x0000013000003947 */ /* 0x000ff00003800000 */
[----:B------:R-:W2:Y:S01]  /*4340*/  S2R R4, SR_LANEID ;  /* 0x0000000000047919 */ /* 0x000ea20000000000 */
[----:B------:R-:W-:Y:S01]  /*4350*/  IMAD.MOV.U32 R9, RZ, RZ, c[0x0][0x17c] ;  /* 0x00005f00ff097624 */ /* 0x000fe200078e00ff */
[----:B------:R-:W-:Y:S01]  /*4360*/  IADD3 R6, P3, R170, R3, RZ ;  /* 0x00000003aa067210 */ /* 0x000fe20007f7e0ff */
[----:B------:R-:W-:Y:S01]  /*4370*/  IMAD.MOV.U32 R5, RZ, RZ, RZ ;  /* 0x000000ffff057224 */ /* 0x000fe200078e00ff */
[----:B------:R-:W-:Y:S02]  /*4380*/  WARPSYNC 0xffffffff ;  /* 0xffffffff00007948 */ /* 0x000fe40003800000 */
[----:B------:R-:W-:-:S02]  /*4390*/  SHF.R.U32.HI R9, RZ, 0x1, R9 ;  /* 0x00000001ff097819 */ /* 0x000fc40000011609 */
[----:B------:R-:W-:Y:S02]  /*43a0*/  LEA.HI.X.SX32 R15, R170, R11, 0x1, P3 ;  /* 0x0000000baa0f7211 */ /* 0x000fe400018f0eff */
[----:B------:R-:W-:Y:S02]  /*43b0*/  LEA R13, P3, R6, c[0x0][0x170], 0x1 ;  /* 0x00005c00060d7a11 */ /* 0x000fe400078608ff */
[----:B--2---:R-:W-:Y:S02]  /*43c0*/  SHF.R.U32.HI R7, RZ, 0x2, R4 ;  /* 0x00000002ff077819 */ /* 0x004fe40000011604 */
[----:B------:R-:W-:-:S05]  /*43d0*/  LOP3.LUT R4, R4, 0x3, RZ, 0xc0, !PT ;  /* 0x0000000304047812 */ /* 0x000fca00078ec0ff */
[----:B------:R-:W-:Y:S01]  /*43e0*/  IMAD.WIDE.U32 R4, R7, R9, R4 ;  /* 0x0000000907047225 */ /* 0x000fe200078e0004 */
[----:B------:R-:W-:-:S04]  /*43f0*/  LEA.HI.X R7, R6, c[0x0][0x174], R15, 0x1, P3 ;  /* 0x00005d0006077a11 */ /* 0x000fc800018f0c0f */
[----:B------:R-:W-:-:S04]  /*4400*/  LEA R6, P3, R4, R13, 0x2 ;  /* 0x0000000d04067211 */ /* 0x000fc800078610ff */
[----:B------:R-:W-:-:S05]  /*4410*/  LEA.HI.X R7, R4, R7, R5, 0x2, P3 ;  /* 0x0000000704077211 */ /* 0x000fca00018f1405 */
[----:B------:R-:W-:Y:S01]  /*4420*/  IMAD.WIDE.U32 R4, R9, 0x20, R6 ;  /* 0x0000002009047825 */ /* 0x000fe200078e0006 */
[----:B------:R2:W-:Y:S04]  /*4430*/  STG.E [R6.64], R32 ;  /* 0x0000002006007986 */ /* 0x0005e8000c101906 */
[----:B------:R2:W-:Y:S04]  /*4440*/  STG.E [R4.64], R33 ;  /* 0x0000002104007986 */ /* 0x0005e8000c101906 */
[----:B------:R2:W-:Y:S04]  /*4450*/  STG.E [R6.64+0x10], R34 ;  /* 0x0000102206007986 */ /* 0x0005e8000c101906 */
[----:B------:R2:W-:Y:S02]  /*4460*/  STG.E [R4.64+0x10], R35 ;  /* 0x0000102304007986 */ /* 0x0005e4000c101906 */
.L_x_54:
[----:B------:R-:W-:Y:S05]  /*4470*/  @P2 BRA `(.L_x_55) ;  /* 0x0000013000002947 */ /* 0x000fea0003800000 */
[----:B--2---:R-:W2:Y:S01]  /*4480*/  S2R R4, SR_LANEID ;  /* 0x0000000000047919 */ /* 0x004ea20000000000 */
[----:B------:R-:W-:Y:S01]  /*4490*/  IMAD.MOV.U32 R5, RZ, RZ, c[0x0][0x17c] ;  /* 0x00005f00ff057624 */ /* 0x000fe200078e00ff */
[----:B------:R-:W-:Y:S01]  /*44a0*/  IADD3 R12, P2, R3, R8, RZ ;  /* 0x00000008030c7210 */ /* 0x000fe20007f5e0ff */
[----:B------:R-:W-:Y:S03]  /*44b0*/  WARPSYNC 0xffffffff ;  /* 0xffffffff00007948 */ /* 0x000fe60003800000 */
[----:B------:R-:W-:Y:S01]  /*44c0*/  SHF.R.U32.HI R15, RZ, 0x1, R5 ;  /* 0x00000001ff0f7819 */ /* 0x000fe20000011605 */
[----:B------:R-:W-:Y:S01]  /*44d0*/  IMAD.MOV.U32 R5, RZ, RZ, RZ ;  /* 0x000000ffff057224 */ /* 0x000fe200078e00ff */
[----:B------:R-:W-:-:S02]  /*44e0*/  LEA.HI.X.SX32 R13, R8, R11, 0x1, P2 ;  /* 0x0000000b080d7211 */ /* 0x000fc400010f0eff */
        /* <DEDUP_REMOVED lines=12> */
.L_x_55:
[----:B------:R-:W-:Y:S02]  /*45b0*/  ISETP.GE.OR P4, PT, R25, c[0x0][0x178], P0 ;  /* 0x00005e0019007a0c */ /* 0x000fe40000786670 */
[----:B------:R-:W-:-:S02]  /*45c0*/  ISETP.GE.AND P2, PT, R0, c[0x0][0x17c], PT ;  /* 0x00005f0000007a0c */ /* 0x000fc40003f46270 */
[----:B------:R-:W-:-:S09]  /*45d0*/  ISETP.GE.OR P3, PT, R25, c[0x0][0x178], P1 ;  /* 0x00005e0019007a0c */ /* 0x000fd20000f66670 */
[----:B------:R-:W-:Y:S05]  /*45e0*/  @P4 BRA `(.L_x_56) ;  /* 0x0000013000004947 */ /* 0x000fea0003800000 */
[----:B--2---:R-:W2:Y:S01]  /*45f0*/  S2R R4, SR_LANEID ;  /* 0x0000000000047919 */ /* 0x004ea20000000000 */
[----:B------:R-:W-:Y:S01]  /*4600*/  IMAD.MOV.U32 R5, RZ, RZ, c[0x0][0x17c] ;  /* 0x00005f00ff057624 */ /* 0x000fe200078e00ff */
[----:B------:R-:W-:Y:S01]  /*4610*/  IADD3 R12, P4, R3, R10, RZ ;  /* 0x0000000a030c7210 */ /* 0x000fe20007f9e0ff */
[----:B------:R-:W-:Y:S03]  /*4620*/  WARPSYNC 0xffffffff ;  /* 0xffffffff00007948 */ /* 0x000fe60003800000 */
[----:B------:R-:W-:Y:S01]  /*4630*/  SHF.R.U32.HI R15, RZ, 0x1, R5 ;  /* 0x00000001ff0f7819 */ /* 0x000fe20000011605 */
[----:B------:R-:W-:Y:S01]  /*4640*/  IMAD.MOV.U32 R5, RZ, RZ, RZ ;  /* 0x000000ffff057224 */ /* 0x000fe200078e00ff */
[----:B------:R-:W-:Y:S02]  /*4650*/  LEA.HI.X.SX32 R13, R10, R11, 0x1, P4 ;  /* 0x0000000b0a0d7211 */ /* 0x000fe400020f0eff */
[----:B------:R-:W-:-:S02]  /*4660*/  LEA R9, P4, R12, c[0x0][0x170], 0x1 ;  /* 0x00005c000c097a11 */ /* 0x000fc400078808ff */
        /* <DEDUP_REMOVED lines=11> */
.L_x_56:
[----:B------:R-:W-:Y:S02]  /*4720*/  ISETP.GE.OR P4, PT, R25, c[0x0][0x178], P2 ;  /* 0x00005e0019007a0c */ /* 0x000fe40001786670 */
[----:B------:R-:W-:Y:S01]  /*4730*/  IADD3 R12, R170, 0x50, RZ ;  /* 0x00000050aa0c7810 */ /* 0x000fe20007ffe0ff */
[----:B------:R-:W-:Y:S09]  /*4740*/  @P3 BRA `(.L_x_57) ;  /* 0x0000013000003947 */ /* 0x000ff20003800000 */
        /* <DEDUP_REMOVED lines=19> */
.L_x_57:
[----:B------:R-:W-:Y:S01]  /*4880*/  ISETP.GE.AND P3, PT, R12, c[0x0][0x17c], PT ;  /* 0x00005f000c007a0c */ /* 0x000fe20003f66270 */
        /* <DEDUP_REMOVED lines=20> */
.L_x_58:
[----:B------:R-:W-:Y:S02]  /*49d0*/  ISETP.GE.OR P4, PT, R25, c[0x0][0x178], P3 ;  /* 0x00005e0019007a0c */ /* 0x000fe40001f86670 */
[----:B------:R-:W-:-:S02]  /*49e0*/  IADD3 R14, R170, 0x60, RZ ;  /* 0x00000060aa0e7810 */ /* 0x000fc40007ffe0ff */
[----:B------:R-:W-:-:S09]  /*49f0*/  IADD3 R18, R25, 0x10, RZ ;  /* 0x0000001019127810 */ /* 0x000fd20007ffe0ff */
        /* <DEDUP_REMOVED lines=20> */
.L_x_59:
[----:B------:R-:W-:Y:S02]  /*4b40*/  ISETP.GE.OR P6, PT, R18, c[0x0][0x178], P6 ;  /* 0x00005e0012007a0c */ /* 0x000fe400037c6670 */
[----:B------:R-:W-:-:S02]  /*4b50*/  ISETP.GE.AND P4, PT, R14, c[0x0][0x17c], PT ;  /* 0x00005f000e007a0c */ /* 0x000fc40003f86270 */
[----:B------:R-:W-:Y:S02]  /*4b60*/  P2R R17, PR, RZ, 0x40 ;  /* 0x00000040ff117803 */ /* 0x000fe40000000000 */
[----:B------:R-:W-:Y:S02]  /*4b70*/  ISETP.GE.OR P6, PT, R25, c[0x0][0x178], P4 ;  /* 0x00005e0019007a0c */ /* 0x000fe400027c6670 */
[----:B------:R-:W-:-:S11]  /*4b80*/  IADD3 R16, R170, 0x70, RZ ;  /* 0x00000070aa107810 */ /* 0x000fd60007ffe0ff */
[----:B------:R-:W-:Y:S05]  /*4b90*/  @P6 BRA `(.L_x_60) ;  /* 0x0000013000006947 */ /* 0x000fea0003800000 */
[----:B------:R-:W-:Y:S01]  /*4ba0*/  IADD3 R13, P6, R3, R14, RZ ;  /* 0x0000000e030d7210 */ /* 0x000fe20007fde0ff */
[----:B--2---:R-:W-:Y:S01]  /*4bb0*/  IMAD.MOV.U32 R5, RZ, RZ, c[0x0][0x17c] ;  /* 0x00005f00ff057624 */ /* 0x004fe200078e00ff */
[----:B------:R-:W-:Y:S02]  /*4bc0*/  WARPSYNC 0xffffffff ;  /* 0xffffffff00007948 */ /* 0x000fe40003800000 */
[----:B------:R-:W-:Y:S02]  /*4bd0*/  LEA.HI.X.SX32 R4, R14, R11, 0x1, P6 ;  /* 0x0000000b0e047211 */ /* 0x000fe400030f0eff */
[C---:B------:R-:W-:Y:S02]  /*4be0*/  LEA R9, P6, R13.reuse, c[0x0][0x170], 0x1 ;  /* 0x00005c000d097a11 */ /* 0x040fe400078c08ff */
[----:B------:R-:W-:Y:S01]  /*4bf0*/  SHF.R.U32.HI R15, RZ, 0x1, R5 ;  /* 0x00000001ff0f7819 */ /* 0x000fe20000011605 */
[----:B------:R-:W-:Y:S01]  /*4c00*/  IMAD.MOV.U32 R5, RZ, RZ, RZ ;  /* 0x000000ffff057224 */ /* 0x000fe200078e00ff */
[----:B------:R-:W-:-:S02]  /*4c10*/  LEA.HI.X R13, R13, c[0x0][0x174], R4, 0x1, P6 ;  /* 0x00005d000d0d7a11 */ /* 0x000fc400030f0c04 */
[----:B------:R-:W2:Y:S02]  /*4c20*/  S2R R4, SR_LANEID ;  /* 0x0000000000047919 */ /* 0x000ea40000000000 */
[----:B--2---:R-:W-:Y:S02]  /*4c30*/  SHF.R.U32.HI R7, RZ, 0x2, R4 ;  /* 0x00000002ff077819 */ /* 0x004fe40000011604 */
[----:B------:R-:W-:-:S05]  /*4c40*/  LOP3.LUT R4, R4, 0x3, RZ, 0xc0, !PT ;  /* 0x0000000304047812 */ /* 0x000fca00078ec0ff */
[----:B------:R-:W-:-:S05]  /*4c50*/  IMAD.WIDE.U32 R6, R7, R15, R4 ;  /* 0x0000000f07067225 */ /* 0x000fca00078e0004 */
[----:B------:R-:W-:-:S04]  /*4c60*/  LEA R4, P6, R6, R9, 0x2 ;  /* 0x0000000906047211 */ /* 0x000fc800078c10ff */
[----:B------:R-:W-:-:S05]  /*4c70*/  LEA.HI.X R5, R6, R13, R7, 0x2, P6 ;  /* 0x0000000d06057211 */ /* 0x000fca00030f1407 */
[----:B------:R-:W-:Y:S01]  /*4c80*/  IMAD.WIDE.U32 R6, R15, 0x20, R4 ;  /* 0x000000200f067825 */ /* 0x000fe200078e0004 */
[----:B------:R2:W-:Y:S04]  /*4c90*/  STG.E [R4.64], R104 ;  /* 0x0000006804007986 */ /* 0x0005e8000c101906 */
[----:B------:R2:W-:Y:S04]  /*4ca0*/  STG.E [R6.64], R105 ;  /* 0x0000006906007986 */ /* 0x0005e8000c101906 */
[----:B------:R2:W-:Y:S04]  /*4cb0*/  STG.E [R4.64+0x10], R106 ;  /* 0x0000106a04007986 */ /* 0x0005e8000c101906 */
[----:B------:R2:W-:Y:S02]  /*4cc0*/  STG.E [R6.64+0x10], R107 ;  /* 0x0000106b06007986 */ /* 0x0005e4000c101906 */
.L_x_60:
[----:B------:R-:W-:Y:S02]  /*4cd0*/  ISETP.GE.OR P5, PT, R18, c[0x0][0x178], P5 ;  /* 0x00005e0012007a0c */ /* 0x000fe40002fa6670 */
[----:B------:R-:W-:-:S02]  /*4ce0*/  ISETP.GE.AND P6, PT, R16, c[0x0][0x17c], PT ;  /* 0x00005f0010007a0c */ /* 0x000fc40003fc6270 */
[----:B------:R-:W-:Y:S02]  /*4cf0*/  P2R R19, PR, RZ, 0x20 ;  /* 0x00000020ff137803 */ /* 0x000fe40000000000 */
[----:B------:R-:W-:Y:S02]  /*4d00*/  ISETP.GE.OR P5, PT, R25, c[0x0][0x178], P6 ;  /* 0x00005e0019007a0c */ /* 0x000fe400037a6670 */
[C---:B------:R-:W-:Y:S02]  /*4d10*/  ISETP.GE.OR P0, PT, R18.reuse, c[0x0][0x178], P0 ;  /* 0x00005e0012007a0c */ /* 0x040fe40000706670 */
[C---:B------:R-:W-:Y:S02]  /*4d20*/  ISETP.GE.OR P1, PT, R18.reuse, c[0x0][0x178], P1 ;  /* 0x00005e0012007a0c */ /* 0x040fe40000f26670 */
[C---:B------:R-:W-:Y:S02]  /*4d30*/  ISETP.GE.OR P2, PT, R18.reuse, c[0x0][0x178], P2 ;  /* 0x00005e0012007a0c */ /* 0x040fe40001746670 */
[----:B------:R-:W-:-:S02]  /*4d40*/  ISETP.GE.OR P3, PT, R18, c[0x0][0x178], P3 ;  /* 0x00005e0012007a0c */ /* 0x000fc40001f66670 */
[C---:B------:R-:W-:Y:S02]  /*4d50*/  ISETP.GE.OR P4, PT, R18.reuse, c[0x0][0x178], P4 ;  /* 0x00005e0012007a0c */ /* 0x040fe40002786670 */
[----:B------:R-:W-:Y:S01]  /*4d60*/  ISETP.GE.OR P6, PT, R18, c[0x0][0x178], P6 ;  /* 0x00005e0012007a0c */ /* 0x000fe200037c6670 */
[----:B------:R-:W-:-:S04]  /*4d70*/  IMAD.MOV.U32 R18, RZ, RZ, c[0x0][0x17c] ;  /* 0x00005f00ff127624 */ /* 0x000fc800078e00ff */
[----:B------:R-:W-:Y:S01]  /*4d80*/  IMAD R9, R18, 0x10, R3 ;  /* 0x0000001012097824 */ /* 0x000fe200078e0203 */
[----:B------:R-:W-:Y:S05]  /*4d90*/  @P5 BRA `(.L_x_61) ;  /* 0x0000013000005947 */ /* 0x000fea0003800000 */
[----:B--2---:R-:W-:Y:S01]  /*4da0*/  IADD3 R4, P5, R3, R16, RZ ;  /* 0x0000001003047210 */ /* 0x004fe20007fbe0ff */
[----:B------:R-:W-:Y:S01]  /*4db0*/  IMAD.MOV.U32 R5, RZ, RZ, c[0x0][0x17c] ;  /* 0x00005f00ff057624 */ /* 0x000fe200078e00ff */
        /* <DEDUP_REMOVED lines=17> */
.L_x_61:
[----:B------:R-:W-:Y:S02]  /*4ed0*/  ISETP.NE.AND P5, PT, R17, RZ, PT ;  /* 0x000000ff1100720c */ /* 0x000fe40003fa5270 */
[----:B------:R-:W-:-:S11]  /*4ee0*/  SHF.R.S32.HI R11, RZ, 0x1f, R9 ;  /* 0x0000001fff0b7819 */ /* 0x000fd60000011409 */
[----:B------:R-:W-:Y:S05]  /*4ef0*/  @P5 BRA `(.L_x_62) ;  /* 0x0000012000005947 */ /* 0x000fea0003800000 */
[----:B--2---:R-:W2:Y:S01]  /*4f00*/  S2R R5, SR_LANEID ;  /* 0x0000000000057919 */ /* 0x004ea20000000000 */
[C---:B------:R-:W-:Y:S01]  /*4f10*/  IADD3 R13, P5, R170.reuse, R9, RZ ;  /* 0x00000009aa0d7210 */ /* 0x040fe20007fbe0ff */
[----:B------:R-:W-:Y:S01]  /*4f20*/  WARPSYNC 0xffffffff ;  /* 0xffffffff00007948 */ /* 0x000fe20003800000 */
[----:B------:R-:W-:Y:S02]  /*4f30*/  SHF.R.U32.HI R15, RZ, 0x1, R18 ;  /* 0x00000001ff0f7819 */ /* 0x000fe40000011612 */
[----:B------:R-:W-:Y:S02]  /*4f40*/  LEA.HI.X.SX32 R170, R170, R11, 0x1, P5 ;  /* 0x0000000baaaa7211 */ /* 0x000fe400028f0eff */
[----:B------:R-:W-:-:S04]  /*4f50*/  LEA R3, P5, R13, c[0x0][0x170], 0x1 ;  /* 0x00005c000d037a11 */ /* 0x000fc800078a08ff */
[----:B------:R-:W-:Y:S02]  /*4f60*/  LEA.HI.X R13, R13, c[0x0][0x174], R170, 0x1, P5 ;  /* 0x00005d000d0d7a11 */ /* 0x000fe400028f0caa */
[----:B--2---:R-:W-:Y:S02]  /*4f70*/  LOP3.LUT R4, R5, 0x3, RZ, 0xc0, !PT ;  /* 0x0000000305047812 */ /* 0x004fe400078ec0ff */
[----:B------:R-:W-:Y:S01]  /*4f80*/  SHF.R.U32.HI R7, RZ, 0x2, R5 ;  /* 0x00000002ff077819 */ /* 0x000fe20000011605 */
[----:B------:R-:W-:-:S04]  /*4f90*/  IMAD.MOV.U32 R5, RZ, RZ, RZ ;  /* 0x000000ffff057224 */ /* 0x000fc800078e00ff */
        /* <DEDUP_REMOVED lines=8> */
.L_x_62:
[----:B------:R-:W-:-:S13]  /*5020*/  ISETP.NE.AND P5, PT, R19, RZ, PT ;  /* 0x000000ff1300720c */ /* 0x000fda0003fa5270 */
[----:B------:R-:W-:Y:S05]  /*5030*/  @P5 BRA `(.L_x_63) ;  /* 0x0000012000005947 */ /* 0x000fea0003800000 */
[----:B------:R-:W3:Y:S01]  /*5040*/  S2R R3, SR_LANEID ;  /* 0x0000000000037919 */ /* 0x000ee20000000000 */
[C---:B------:R-:W-:Y:S01]  /*5050*/  IADD3 R13, P5, R8.reuse, R9, RZ ;  /* 0x00000009080d7210 */ /* 0x040fe20007fbe0ff */
[----:B--2---:R-:W-:Y:S01]  /*5060*/  IMAD.MOV.U32 R5, RZ, RZ, RZ ;  /* 0x000000ffff057224 */ /* 0x004fe200078e00ff */
[----:B------:R-:W-:Y:S01]  /*5070*/  SHF.R.U32.HI R15, RZ, 0x1, R18 ;  /* 0x00000001ff0f7819 */ /* 0x000fe20000011612 */
[----:B------:R-:W-:Y:S01]  /*5080*/  WARPSYNC 0xffffffff ;  /* 0xffffffff00007948 */ /* 0x000fe20003800000 */
[----:B------:R-:W-:Y:S02]  /*5090*/  LEA.HI.X.SX32 R8, R8, R11, 0x1, P5 ;  /* 0x0000000b08087211 */ /* 0x000fe400028f0eff */
[----:B---3--:R-:W-:Y:S02]  /*50a0*/  LOP3.LUT R4, R3, 0x3, RZ, 0xc0, !PT ;  /* 0x0000000303047812 */ /* 0x008fe400078ec0ff */
[----:B------:R-:W-:Y:S02]  /*50b0*/  SHF.R.U32.HI R7, RZ, 0x2, R3 ;  /* 0x00000002ff077819 */ /* 0x000fe40000011603 */
[----:B------:R-:W-:-:S03]  /*50c0*/  LEA R3, P5, R13, c[0x0][0x170], 0x1 ;  /* 0x00005c000d037a11 */ /* 0x000fc600078a08ff */
        /* <DEDUP_REMOVED lines=9> */
.L_x_63:
[----:B------:R-:W-:Y:S05]  /*5160*/  @P0 BRA `(.L_x_64) ;  /* 0x0000012000000947 */ /* 0x000fea0003800000 */
[----:B------:R-:W3:Y:S01]  /*5170*/  S2R R3, SR_LANEID ;  /* 0x0000000000037919 */ /* 0x000ee20000000000 */
[C---:B------:R-:W-:Y:S01]  /*5180*/  IADD3 R8, P0, R10.reuse, R9, RZ ;  /* 0x000000090a087210 */ /* 0x040fe20007f1e0ff */
[----:B--2---:R-:W-:Y:S01]  /*5190*/  IMAD.MOV.U32 R5, RZ, RZ, RZ ;  /* 0x000000ffff057224 */ /* 0x004fe200078e00ff */
[----:B------:R-:W-:Y:S01]  /*51a0*/  SHF.R.U32.HI R15, RZ, 0x1, R18 ;  /* 0x00000001ff0f7819 */ /* 0x000fe20000011612 */
[----:B------:R-:W-:Y:S01]  /*51b0*/  WARPSYNC 0xffffffff ;  /* 0xffffffff00007948 */ /* 0x000fe20003800000 */
[----:B------:R-:W-:-:S02]  /*51c0*/  LEA.HI.X.SX32 R13, R10, R11, 0x1, P0 ;  /* 0x0000000b0a0d7211 */ /* 0x000fc400000f0eff */
        /* <DEDUP_REMOVED lines=12> */
.L_x_64:
[----:B------:R-:W-:Y:S05]  /*5290*/  @P1 BRA `(.L_x_65) ;  /* 0x0000012000001947 */ /* 0x000fea0003800000 */
[----:B------:R-:W3:Y:S01]  /*52a0*/  S2R R3, SR_LANEID ;  /* 0x0000000000037919 */ /* 0x000ee20000000000 */
[C---:B--2---:R-:W-:Y:S01]  /*52b0*/  IADD3 R7, P0, R2.reuse, R9, RZ ;  /* 0x0000000902077210 */ /* 0x044fe20007f1e0ff */
[----:B------:R-:W-:Y:S01]  /*52c0*/  IMAD.MOV.U32 R5, RZ, RZ, RZ ;  /* 0x000000ffff057224 */ /* 0x000fe200078e00ff */
        /* <DEDUP_REMOVED lines=15> */
.L_x_65:
[----:B------:R-:W-:Y:S05]  /*53c0*/  @P2 BRA `(.L_x_66) ;  /* 0x0000012000002947 */ /* 0x000fea0003800000 */
[----:B--2---:R-:W2:Y:S01]  /*53d0*/  S2R R3, SR_LANEID ;  /* 0x0000000000037919 */ /* 0x004ea20000000000 */
[----:B------:R-:W-:Y:S01]  /*53e0*/  IADD3 R6, P0, R0, R9, RZ ;  /* 0x0000000900067210 */ /* 0x000fe20007f1e0ff */
[----:B------:R-:W-:Y:S01]  /*53f0*/  WARPSYNC 0xffffffff ;  /* 0xffffffff00007948 */ /* 0x000fe20003800000 */
[----:B------:R-:W-:-:S02]  /*5400*/  SHF.R.U32.HI R15, RZ, 0x1, R18 ;  /* 0x00000001ff0f7819 */ /* 0x000fc40000011612 */
[----:B------:R-:W-:Y:S02]  /*5410*/  LEA.HI.X.SX32 R13, R0, R11, 0x1, P0 ;  /* 0x0000000b000d7211 */ /* 0x000fe400000f0eff */
[----:B------:R-:W-:Y:S02]  /*5420*/  LEA R7, P0, R6, c[0x0][0x170], 0x1 ;  /* 0x00005c0006077a11 */ /* 0x000fe400078008ff */
[----:B--2---:R-:W-:Y:S02]  /*5430*/  LOP3.LUT R2, R3, 0x3, RZ, 0xc0, !PT ;  /* 0x0000000303027812 */ /* 0x004fe400078ec0ff */
[----:B------:R-:W-:Y:S01]  /*5440*/  SHF.R.U32.HI R5, RZ, 0x2, R3 ;  /* 0x00000002ff057819 */ /* 0x000fe20000011603 */
[----:B------:R-:W-:-:S04]  /*5450*/  IMAD.MOV.U32 R3, RZ, RZ, RZ ;  /* 0x000000ffff037224 */ /* 0x000fc800078e00ff */
        /* <DEDUP_REMOVED lines=9> */
.L_x_66:
        /* <DEDUP_REMOVED lines=19> */
.L_x_67:
        /* <DEDUP_REMOVED lines=19> */
.L_x_68:
[----:B------:R-:W-:Y:S05]  /*5750*/  @P6 EXIT ;  /* 0x000000000000694d */ /* 0x000fea0003800000 */
[----:B------:R-:W3:Y:S01]  /*5760*/  S2R R0, SR_LANEID ;  /* 0x0000000000007919 */ /* 0x000ee20000000000 */
[C---:B------:R-:W-:Y:S01]  /*5770*/  IADD3 R9, P0, R16.reuse, R9, RZ ;  /* 0x0000000910097210 */ /* 0x040fe20007f1e0ff */
[----:B--2---:R-:W-:Y:S01]  /*5780*/  IMAD.MOV.U32 R3, RZ, RZ, RZ ;  /* 0x000000ffff037224 */ /* 0x004fe200078e00ff */
[----:B------:R-:W-:Y:S01]  /*5790*/  SHF.R.U32.HI R13, RZ, 0x1, R18 ;  /* 0x00000001ff0d7819 */ /* 0x000fe20000011612 */
[----:B------:R-:W-:Y:S01]  /*57a0*/  WARPSYNC 0xffffffff ;  /* 0xffffffff00007948 */ /* 0x000fe20003800000 */
[----:B------:R-:W-:-:S02]  /*57b0*/  LEA.HI.X.SX32 R16, R16, R11, 0x1, P0 ;  /* 0x0000000b10107211 */ /* 0x000fc400000f0eff */
[----:B------:R-:W-:Y:S02]  /*57c0*/  LEA R7, P0, R9, c[0x0][0x170], 0x1 ;  /* 0x00005c0009077a11 */ /* 0x000fe400078008ff */
[----:B---3--:R-:W-:Y:S02]  /*57d0*/  LOP3.LUT R2, R0, 0x3, RZ, 0xc0, !PT ;  /* 0x0000000300027812 */ /* 0x008fe400078ec0ff */
[----:B------:R-:W-:-:S05]  /*57e0*/  SHF.R.U32.HI R5, RZ, 0x2, R0 ;  /* 0x00000002ff057819 */ /* 0x000fca0000011600 */
[----:B------:R-:W-:Y:S01]  /*57f0*/  IMAD.WIDE.U32 R4, R5, R13, R2 ;  /* 0x0000000d05047225 */ /* 0x000fe200078e0002 */
[----:B------:R-:W-:-:S04]  /*5800*/  LEA.HI.X R3, R9, c[0x0][0x174], R16, 0x1, P0 ;  /* 0x00005d0009037a11 */ /* 0x000fc800000f0c10 */
[----:B------:R-:W-:-:S04]  /*5810*/  LEA R2, P0, R4, R7, 0x2 ;  /* 0x0000000704027211 */ /* 0x000fc800078010ff */
[----:B------:R-:W-:-:S05]  /*5820*/  LEA.HI.X R3, R4, R3, R5, 0x2, P0 ;  /* 0x0000000304037211 */ /* 0x000fca00000f1405 */
[----:B------:R-:W-:Y:S01]  /*5830*/  IMAD.WIDE.U32 R4, R13, 0x20, R2 ;  /* 0x000000200d047825 */ /* 0x000fe200078e0002 */
[----:B------:R-:W-:Y:S04]  /*5840*/  STG.E [R2.64], R28 ;  /* 0x0000001c02007986 */ /* 0x000fe8000c101906 */
[----:B------:R-:W-:Y:S04]  /*5850*/  STG.E [R4.64], R29 ;  /* 0x0000001d04007986 */ /* 0x000fe8000c101906 */
[----:B------:R-:W-:Y:S04]  /*5860*/  STG.E [R2.64+0x10], R26 ;  /* 0x0000101a02007986 */ /* 0x000fe8000c101906 */
[----:B------:R-:W-:Y:S01]  /*5870*/  STG.E [R4.64+0x10], R27 ;  /* 0x0000101b04007986 */ /* 0x000fe2000c101906 */
[----:B------:R-:W-:Y:S05]  /*5880*/  EXIT ;  /* 0x000000000000794d */ /* 0x000fea0003800000 */
.L_x_69:
[----:B------:R-:W-:-:S00]  /*5890*/  BRA `(.L_x_69) ;  /* 0xfffffff000007947 */ /* 0x000fc0000383ffff */
[----:B------:R-:W-:-:S00]  /*58a0*/  NOP ;  /* 0x0000000000007918 */ /* 0x000fc00000000000 */
        /* <DEDUP_REMOVED lines=13> */
.L_x_70:


//--------------------- .nv.shared.gemm_mma_kernel --------------------------
	.section	.nv.shared.gemm_mma_kernel,"aw",@nobits
	.sectionflags	@""
	.align	16
